	.target	sm_90a

	.elftype	@"ET_EXEC"


//--------------------- .note.nv.tkinfo           --------------------------
	.section	.note.nv.tkinfo,"",@"SHT_NOTE"
	.sectionflags	@"SHF_NOTE_NV_TKINFO"
	.tkinfo
        /*0018*/ 	.word	0x00000002
        /*0030*/ 	.string	""
        /*0030*/ 	.string	"ptxas"
        /*0030*/ 	.string	"Cuda compilation tools, release 13.0, V13.0.88"
        /*0030*/ 	.string	"Build cuda_13.0.r13.0/compiler.36424714_0"
        /*0030*/ 	.string	"-arch sm_90a -m 64 "



//--------------------- .note.nv.cuinfo           --------------------------
	.section	.note.nv.cuinfo,"",@"SHT_NOTE"
	.sectionflags	@"SHF_NOTE_NV_CUINFO"
        /*0018*/ 	.short	0x0002
        /*001a*/ 	.short	0x005a
        /*001c*/ 	.short	0x0082
	.zero		2


//--------------------- .nv.info                  --------------------------
	.section	.nv.info,"",@"SHT_CUDA_INFO"
	.align	4


	//----- nvinfo : EIATTR_REGCOUNT
	.align		4
        /*0000*/ 	.byte	0x04, 0x2f
        /*0002*/ 	.short	(.L_15 - .L_14)
	.align		4
.L_14:
        /*0004*/ 	.word	index@(_ZN7cutlass13device_kernelINS_4gemm6kernel13GemmUniversalIN4cute5tupleIJiiiiEEENS1_10collective13CollectiveMmaINS1_34MainloopSm90TmaGmmaWarpSpecializedILi4ENS5_IJNS4_1CILi2EEESB_NSA_ILi1EEEEEENS1_35KernelTmaWarpSpecializedCooperativeEEENS5_IJNSA_ILi256EEESG_NSA_ILi128EEEEEEaNS5_IJlSC_lEEEaSJ_NS4_8TiledMMAINS4_8MMA_AtomIJNS4_4SM904GMMA27MMA_64x256x32_S32S8S8_SS_TNEEEENS4_6LayoutINS5_IJSB_SC_SC_EEENS5_IJSC_NSA_ILi0EEESS_EEEEENS5_IJNS4_10UnderscoreESV_SV_EEEEENS4_23SM90_TMA_LOAD_MULTICASTENS4_14ComposedLayoutINS4_7SwizzleILi3ELi4ELi3EEENS4_18smem_ptr_flag_bitsILi8EEENSQ_INS5_IJNSA_ILi8EEESH_EEENS5_IJSH_SC_EEEEEEEvNS4_8identityESY_S18_vS19_EENS_8epilogue10collective6detail29Sm90TmaWarpSpecializedAdapterINS1C_15DefaultEpilogueIaSJ_SJ_NS1B_6thread17LinearCombinationIaLi1EiiLNS1G_9ScaleType4KindE0ELNS_15FloatRoundStyleE2EaEENS1_15EpilogueDefaultEEEEEvvEEEEvNT_6ParamsE)
        /*0008*/ 	.word	0x000000a8


	//----- nvinfo : EIATTR_FRAME_SIZE
	.align		4
.L_15:
        /*000c*/ 	.byte	0x04, 0x11
        /*000e*/ 	.short	(.L_17 - .L_16)
	.align		4
.L_16:
        /*0010*/ 	.word	index@(_ZN7cutlass13device_kernelINS_4gemm6kernel13GemmUniversalIN4cute5tupleIJiiiiEEENS1_10collective13CollectiveMmaINS1_34MainloopSm90TmaGmmaWarpSpecializedILi4ENS5_IJNS4_1CILi2EEESB_NSA_ILi1EEEEEENS1_35KernelTmaWarpSpecializedCooperativeEEENS5_IJNSA_ILi256EEESG_NSA_ILi128EEEEEEaNS5_IJlSC_lEEEaSJ_NS4_8TiledMMAINS4_8MMA_AtomIJNS4_4SM904GMMA27MMA_64x256x32_S32S8S8_SS_TNEEEENS4_6LayoutINS5_IJSB_SC_SC_EEENS5_IJSC_NSA_ILi0EEESS_EEEEENS5_IJNS4_10UnderscoreESV_SV_EEEEENS4_23SM90_TMA_LOAD_MULTICASTENS4_14ComposedLayoutINS4_7SwizzleILi3ELi4ELi3EEENS4_18smem_ptr_flag_bitsILi8EEENSQ_INS5_IJNSA_ILi8EEESH_EEENS5_IJSH_SC_EEEEEEEvNS4_8identityESY_S18_vS19_EENS_8epilogue10collective6detail29Sm90TmaWarpSpecializedAdapterINS1C_15DefaultEpilogueIaSJ_SJ_NS1B_6thread17LinearCombinationIaLi1EiiLNS1G_9ScaleType4KindE0ELNS_15FloatRoundStyleE2EaEENS1_15EpilogueDefaultEEEEEvvEEEEvNT_6ParamsE)
        /*0014*/ 	.word	0x00000788


	//----- nvinfo : EIATTR_MIN_STACK_SIZE
	.align		4
.L_17:
        /*0018*/ 	.byte	0x04, 0x12
        /*001a*/ 	.short	(.L_19 - .L_18)
	.align		4
.L_18:
        /*001c*/ 	.word	index@(_ZN7cutlass13device_kernelINS_4gemm6kernel13GemmUniversalIN4cute5tupleIJiiiiEEENS1_10collective13CollectiveMmaINS1_34MainloopSm90TmaGmmaWarpSpecializedILi4ENS5_IJNS4_1CILi2EEESB_NSA_ILi1EEEEEENS1_35KernelTmaWarpSpecializedCooperativeEEENS5_IJNSA_ILi256EEESG_NSA_ILi128EEEEEEaNS5_IJlSC_lEEEaSJ_NS4_8TiledMMAINS4_8MMA_AtomIJNS4_4SM904GMMA27MMA_64x256x32_S32S8S8_SS_TNEEEENS4_6LayoutINS5_IJSB_SC_SC_EEENS5_IJSC_NSA_ILi0EEESS_EEEEENS5_IJNS4_10UnderscoreESV_SV_EEEEENS4_23SM90_TMA_LOAD_MULTICASTENS4_14ComposedLayoutINS4_7SwizzleILi3ELi4ELi3EEENS4_18smem_ptr_flag_bitsILi8EEENSQ_INS5_IJNSA_ILi8EEESH_EEENS5_IJSH_SC_EEEEEEEvNS4_8identityESY_S18_vS19_EENS_8epilogue10collective6detail29Sm90TmaWarpSpecializedAdapterINS1C_15DefaultEpilogueIaSJ_SJ_NS1B_6thread17LinearCombinationIaLi1EiiLNS1G_9ScaleType4KindE0ELNS_15FloatRoundStyleE2EaEENS1_15EpilogueDefaultEEEEEvvEEEEvNT_6ParamsE)
        /*0020*/ 	.word	0x00000788
.L_19:


//--------------------- .nv.compat                --------------------------
	.section	.nv.compat,"",@"SHT_CUDA_COMPAT_INFO"
	.align	4
        /*0000*/ 	.byte	0x02, 0x09, 0x01, 0x00, 0x02, 0x02, 0x04, 0x00, 0x02, 0x05, 0x05, 0x00, 0x03, 0x07, 0x01, 0x01
        /*0010*/ 	.byte	0x02, 0x03, 0x01, 0x00, 0x02, 0x06, 0x01, 0x00, 0x04, 0x0b, 0x08, 0x00, 0x00, 0x00, 0x00, 0x00
        /*0020*/ 	.byte	0x00, 0x00, 0x00, 0x00


//--------------------- .nv.info._ZN7cutlass13device_kernelINS_4gemm6kernel13GemmUniversalIN4cute5tupleIJiiiiEEENS1_10collective13CollectiveMmaINS1_34MainloopSm90TmaGmmaWarpSpecializedILi4ENS5_IJNS4_1CILi2EEESB_NSA_ILi1EEEEEENS1_35KernelTmaWarpSpecializedCooperativeEEENS5_IJNSA_ILi256EEESG_NSA_ILi128EEEEEEaNS5_IJlSC_lEEEaSJ_NS4_8TiledMMAINS4_8MMA_AtomIJNS4_4SM904GMMA27MMA_64x256x32_S32S8S8_SS_TNEEEENS4_6LayoutINS5_IJSB_SC_SC_EEENS5_IJSC_NSA_ILi0EEESS_EEEEENS5_IJNS4_10UnderscoreESV_SV_EEEEENS4_23SM90_TMA_LOAD_MULTICASTENS4_14ComposedLayoutINS4_7SwizzleILi3ELi4ELi3EEENS4_18smem_ptr_flag_bitsILi8EEENSQ_INS5_IJNSA_ILi8EEESH_EEENS5_IJSH_SC_EEEEEEEvNS4_8identityESY_S18_vS19_EENS_8epilogue10collective6detail29Sm90TmaWarpSpecializedAdapterINS1C_15DefaultEpilogueIaSJ_SJ_NS1B_6thread17LinearCombinationIaLi1EiiLNS1G_9ScaleType4KindE0ELNS_15FloatRoundStyleE2EaEENS1_15EpilogueDefaultEEEEEvvEEEEvNT_6ParamsE --------------------------
	.section	.nv.info._ZN7cutlass13device_kernelINS_4gemm6kernel13GemmUniversalIN4cute5tupleIJiiiiEEENS1_10collective13CollectiveMmaINS1_34MainloopSm90TmaGmmaWarpSpecializedILi4ENS5_IJNS4_1CILi2EEESB_NSA_ILi1EEEEEENS1_35KernelTmaWarpSpecializedCooperativeEEENS5_IJNSA_ILi256EEESG_NSA_ILi128EEEEEEaNS5_IJlSC_lEEEaSJ_NS4_8TiledMMAINS4_8MMA_AtomIJNS4_4SM904GMMA27MMA_64x256x32_S32S8S8_SS_TNEEEENS4_6LayoutINS5_IJSB_SC_SC_EEENS5_IJSC_NSA_ILi0EEESS_EEEEENS5_IJNS4_10UnderscoreESV_SV_EEEEENS4_23SM90_TMA_LOAD_MULTICASTENS4_14ComposedLayoutINS4_7SwizzleILi3ELi4ELi3EEENS4_18smem_ptr_flag_bitsILi8EEENSQ_INS5_IJNSA_ILi8EEESH_EEENS5_IJSH_SC_EEEEEEEvNS4_8identityESY_S18_vS19_EENS_8epilogue10collective6detail29Sm90TmaWarpSpecializedAdapterINS1C_15DefaultEpilogueIaSJ_SJ_NS1B_6thread17LinearCombinationIaLi1EiiLNS1G_9ScaleType4KindE0ELNS_15FloatRoundStyleE2EaEENS1_15EpilogueDefaultEEEEEvvEEEEvNT_6ParamsE,"",@"SHT_CUDA_INFO"
	.sectionflags	@""
	.align	4


	//----- nvinfo : EIATTR_CUDA_API_VERSION
	.align		4
        /*0000*/ 	.byte	0x04, 0x37
        /*0002*/ 	.short	(.L_21 - .L_20)
.L_20:
        /*0004*/ 	.word	0x00000082


	//----- nvinfo : EIATTR_KPARAM_INFO
	.align		4
.L_21:
        /*0008*/ 	.byte	0x04, 0x17
        /*000a*/ 	.short	(.L_23 - .L_22)
.L_22:
        /*000c*/ 	.word	0x00000000
        /*0010*/ 	.short	0x0000
        /*0012*/ 	.short	0x0070
        /*0014*/ 	.byte	0x00, 0xf0, 0x01, 0x10


	//----- nvinfo : EIATTR_SPARSE_MMA_MASK
	.align		4
.L_23:
        /*0018*/ 	.byte	0x03, 0x50
        /*001a*/ 	.short	0x0000


	//----- nvinfo : EIATTR_MAXREG_COUNT
	.align		4
        /*001c*/ 	.byte	0x03, 0x1b
        /*001e*/ 	.short	0x00a8


	//----- nvinfo : EIATTR_NUM_BARRIERS
	.align		4
        /*0020*/ 	.byte	0x02, 0x4c
        /*0022*/ 	.byte	0x01
	.zero		1


	//----- nvinfo : EIATTR_EXTERNS
	.align		4
        /*0024*/ 	.byte	0x04, 0x0f
        /*0026*/ 	.short	(.L_25 - .L_24)


	//   ....[0]....
	.align		4
.L_24:
        /*0028*/ 	.word	index@(__assertfail)


	//----- nvinfo : EIATTR_ANNOTATIONS
	.align		4
.L_25:
        /*002c*/ 	.byte	0x04, 0x55
        /*002e*/ 	.short	(.L_27 - .L_26)


	//   ....[0]....
.L_26:
        /*0030*/ 	.word	0x00000001
        /*0034*/ 	.byte	0x00, 0x0a, 0x00, 0x00, 0x01, 0x00, 0x00, 0x00, 0x10, 0x0a, 0x00, 0x00, 0x01, 0x00, 0x00, 0x00
        /* <DEDUP_REMOVED lines=717> */
        /*2d14*/ 	.byte	0x60, 0x7e, 0x01, 0x00, 0x01, 0x00, 0x00, 0x00, 0x80, 0x7e, 0x01, 0x00


	//----- nvinfo : EIATTR_MERCURY_ISA_VERSION
	.align		4
.L_27:
        /*2d20*/ 	.byte	0x03, 0x5f
        /*2d22*/ 	.short	0x0101


	//----- nvinfo : EIATTR_INT_WARP_WIDE_INSTR_OFFSETS
	.align		4
        /*2d24*/ 	.byte	0x04, 0x31
        /*2d26*/ 	.short	(.L_29 - .L_28)


	//   ....[0]....
.L_28:
        /*2d28*/ 	.word	0x00000580


	//   ....[1]....
        /*2d2c*/ 	.word	0x000005a0


	//   ....[2]....
        /*2d30*/ 	.word	0x00000710


	//   ....[3]....
        /*2d34*/ 	.word	0x00008ff0


	//----- nvinfo : EIATTR_COOP_GROUP_MASK_REGIDS
	.align		4
.L_29:
        /*2d38*/ 	.byte	0x04, 0x29
        /*2d3a*/ 	.short	(.L_31 - .L_30)


	//   ....[0]....
.L_30:
        /*2d3c*/ 	.word	0xffffffff


	//   ....[1]....
        /*2d40*/ 	.word	0xffffffff


	//   ....[2]....
        /*2d44*/ 	.word	0xffffffff


	//   ....[3]....
        /*2d48*/ 	.word	0xffffffff


	//   ....[4]....
        /*2d4c*/ 	.word	0xffffffff


	//   ....[5]....
        /*2d50*/ 	.word	0xffffffff


	//----- nvinfo : EIATTR_COOP_GROUP_INSTR_OFFSETS
	.align		4
.L_31:
        /*2d54*/ 	.byte	0x04, 0x28
        /*2d56*/ 	.short	(.L_33 - .L_32)


	//   ....[0]....
.L_32:
        /*2d58*/ 	.word	0x00000070


	//   ....[1]....
        /*2d5c*/ 	.word	0x00000080


	//   ....[2]....
        /*2d60*/ 	.word	0x000001a0


	//   ....[3]....
        /*2d64*/ 	.word	0x000003d0


	//   ....[4]....
        /*2d68*/ 	.word	0x00000840


	//   ....[5]....
        /*2d6c*/ 	.word	0x00001410


	//----- nvinfo : EIATTR_REG_RECONFIG
	.align		4
.L_33:
        /*2d70*/ 	.byte	0x01, 0x54
	.zero		2


	//----- nvinfo : EIATTR_SYSCALL_OFFSETS
	.align		4
        /*2d74*/ 	.byte	0x04, 0x46
        /*2d76*/ 	.short	(.L_35 - .L_34)


	//   ....[0]....
.L_34:
        /*2d78*/ 	.word	0x000015d0


	//----- nvinfo : EIATTR_MBARRIER_INSTR_OFFSETS
	.align		4
.L_35:
        /*2d7c*/ 	.byte	0x04, 0x39
        /*2d7e*/ 	.short	(.L_37 - .L_36)


	//   ....[0]....
.L_36:
        /*2d80*/ 	.word	0x00000320
        /*2d84*/ 	.word	0x000000ff
        /*2d88*/ 	.word	0x00000000
        /*2d8c*/ 	.short	0x0100
        /*2d8e*/ 	.byte	0x08
	.zero		1


	//   ....[1]....
        /*2d90*/ 	.word	0x00000330
        /*2d94*/ 	.word	0x000000ff
        /*2d98*/ 	.word	0x00000020
        /*2d9c*/ 	.short	0x0100
        /*2d9e*/ 	.byte	0x08
	.zero		1


	//   ....[2]....
        /*2da0*/ 	.word	0x00000340
        /*2da4*/ 	.word	0x000000ff
        /*2da8*/ 	.word	0x00000008
        /*2dac*/ 	.short	0x0100
        /*2dae*/ 	.byte	0x08
	.zero		1


	//   ....[3]....
        /*2db0*/ 	.word	0x00000350
        /*2db4*/ 	.word	0x000000ff
        /*2db8*/ 	.word	0x00000028
        /*2dbc*/ 	.short	0x0100
        /*2dbe*/ 	.byte	0x08
	.zero		1


	//   ....[4]....
        /*2dc0*/ 	.word	0x00000360
        /*2dc4*/ 	.word	0x000000ff
        /*2dc8*/ 	.word	0x00000010
        /*2dcc*/ 	.short	0x0100
        /*2dce*/ 	.byte	0x08
	.zero		1


	//   ....[5]....
        /*2dd0*/ 	.word	0x00000370
        /*2dd4*/ 	.word	0x000000ff
        /*2dd8*/ 	.word	0x00000030
        /*2ddc*/ 	.short	0x0100
        /*2dde*/ 	.byte	0x08
	.zero		1


	//   ....[6]....
        /*2de0*/ 	.word	0x00000380
        /*2de4*/ 	.word	0x000000ff
        /*2de8*/ 	.word	0x00000018
        /*2dec*/ 	.short	0x0100
        /*2dee*/ 	.byte	0x08
	.zero		1


	//   ....[7]....
        /*2df0*/ 	.word	0x00000390
        /*2df4*/ 	.word	0x000000ff
        /*2df8*/ 	.word	0x00000038
        /*2dfc*/ 	.short	0x0100
        /*2dfe*/ 	.byte	0x08
	.zero		1


	//   ....[8]....
        /*2e00*/ 	.word	0x00000770
        /*2e04*/ 	.word	0x000000ff
        /*2e08*/ 	.word	0x00000050
        /*2e0c*/ 	.short	0x0100
        /*2e0e*/ 	.byte	0x06
	.zero		1


	//   ....[9]....
        /*2e10*/ 	.word	0x000007a0
        /*2e14*/ 	.word	0x000000ff
        /*2e18*/ 	.word	0x00000058
        /*2e1c*/ 	.short	0x0100
        /*2e1e*/ 	.byte	0x06
	.zero		1


	//   ....[10]....
        /*2e20*/ 	.word	0x000016b0
        /*2e24*/ 	.word	0x00000003
        /*2e28*/ 	.word	0x00000000
        /*2e2c*/ 	.short	0x010a
        /*2e2e*/ 	.byte	0x3f
	.zero		1


	//   ....[11]....
        /*2e30*/ 	.word	0x000016f0
        /*2e34*/ 	.word	0x00000003
        /*2e38*/ 	.word	0x00000000
        /*2e3c*/ 	.short	0x010a
        /*2e3e*/ 	.byte	0x3f
	.zero		1


	//   ....[12]....
        /*2e40*/ 	.word	0x00004d40
        /*2e44*/ 	.word	0x00000002
        /*2e48*/ 	.word	0x00000000
        /*2e4c*/ 	.short	0x010a
        /*2e4e*/ 	.byte	0x3f
	.zero		1


	//   ....[13]....
        /*2e50*/ 	.word	0x00004d80
        /*2e54*/ 	.word	0x00000002
        /*2e58*/ 	.word	0x00000000
        /*2e5c*/ 	.short	0x010a
        /*2e5e*/ 	.byte	0x3f
	.zero		1


	//   ....[14]....
        /*2e60*/ 	.word	0x00008e70
        /*2e64*/ 	.word	0x00000002
        /*2e68*/ 	.word	0x00000000
        /*2e6c*/ 	.short	0x0101
        /*2e6e*/ 	.byte	0x3f
	.zero		1


	//   ....[15]....
        /*2e70*/ 	.word	0x00009080
        /*2e74*/ 	.word	0x00000000
        /*2e78*/ 	.word	0x00000000
        /*2e7c*/ 	.short	0x0101
        /*2e7e*/ 	.byte	0x3f
	.zero		1


	//   ....[16]....
        /*2e80*/ 	.word	0x000179e0
        /*2e84*/ 	.word	0x0000000a
        /*2e88*/ 	.word	0x00000020
        /*2e8c*/ 	.short	0x010a
        /*2e8e*/ 	.byte	0x3f
	.zero		1


	//   ....[17]....
        /*2e90*/ 	.word	0x00017dd0
        /*2e94*/ 	.word	0x00000002
        /*2e98*/ 	.word	0x00000058
        /*2e9c*/ 	.short	0x0101
        /*2e9e*/ 	.byte	0x3f
	.zero		1


	//   ....[18]....
        /*2ea0*/ 	.word	0x00018580
        /*2ea4*/ 	.word	0x00000005
        /*2ea8*/ 	.word	0x00000000
        /*2eac*/ 	.short	0x010a
        /*2eae*/ 	.byte	0x3f
	.zero		1


	//   ....[19]....
        /*2eb0*/ 	.word	0x00018610
        /*2eb4*/ 	.word	0x00000007
        /*2eb8*/ 	.word	0x00000000
        /*2ebc*/ 	.short	0x010a
        /*2ebe*/ 	.byte	0x3f
	.zero		1


	//   ....[20]....
        /*2ec0*/ 	.word	0x000186a0
        /*2ec4*/ 	.word	0x00000007
        /*2ec8*/ 	.word	0x00000000
        /*2ecc*/ 	.short	0x010a
        /*2ece*/ 	.byte	0x3f
	.zero		1


	//   ....[21]....
        /*2ed0*/ 	.word	0x00018730
        /*2ed4*/ 	.word	0x00000003
        /*2ed8*/ 	.word	0x00000000
        /*2edc*/ 	.short	0x010a
        /*2ede*/ 	.byte	0x3f
	.zero		1


	//   ....[22]....
        /*2ee0*/ 	.word	0x00018790
        /*2ee4*/ 	.word	0x00000003
        /*2ee8*/ 	.word	0x00000000
        /*2eec*/ 	.short	0x010a
        /*2eee*/ 	.byte	0x3f
	.zero		1


	//   ....[23]....
        /*2ef0*/ 	.word	0x000187e0
        /*2ef4*/ 	.word	0x00000002
        /*2ef8*/ 	.word	0x00000000
        /*2efc*/ 	.short	0x010a
        /*2efe*/ 	.byte	0x3f
	.zero		1


	//   ....[24]....
        /*2f00*/ 	.word	0x000188b0
        /*2f04*/ 	.word	0x0000000a
        /*2f08*/ 	.word	0x00000020
        /*2f0c*/ 	.short	0x010a
        /*2f0e*/ 	.byte	0x3f
	.zero		1


	//   ....[25]....
        /*2f10*/ 	.word	0x00018980
        /*2f14*/ 	.word	0x00000005
        /*2f18*/ 	.word	0x00000000
        /*2f1c*/ 	.short	0x010a
        /*2f1e*/ 	.byte	0x3f
	.zero		1


	//   ....[26]....
        /*2f20*/ 	.word	0x000189d0
        /*2f24*/ 	.word	0x00000007
        /*2f28*/ 	.word	0x00000000
        /*2f2c*/ 	.short	0x010a
        /*2f2e*/ 	.byte	0x3f
	.zero		1


	//   ....[27]....
        /*2f30*/ 	.word	0x00018a20
        /*2f34*/ 	.word	0x00000007
        /*2f38*/ 	.word	0x00000000
        /*2f3c*/ 	.short	0x010a
        /*2f3e*/ 	.byte	0x3f
	.zero		1


	//----- nvinfo : EIATTR_NUM_MBARRIERS
	.align		4
.L_37:
        /*2f40*/ 	.byte	0x03, 0x38
        /*2f42*/ 	.short	0x000a


	//----- nvinfo : EIATTR_EXIT_INSTR_OFFSETS
	.align		4
        /*2f44*/ 	.byte	0x04, 0x1c
        /*2f46*/ 	.short	(.L_39 - .L_38)


	//   ....[0]....
.L_38:
        /*2f48*/ 	.word	0x00000aa0


	//   ....[1]....
        /*2f4c*/ 	.word	0x00001330


	//   ....[2]....
        /*2f50*/ 	.word	0x00016f40


	//   ....[3]....
        /*2f54*/ 	.word	0x00017560


	//   ....[4]....
        /*2f58*/ 	.word	0x00018780


	//----- nvinfo : EIATTR_MAX_THREADS
	.align		4
.L_39:
        /*2f5c*/ 	.byte	0x04, 0x05
        /*2f5e*/ 	.short	(.L_41 - .L_40)
.L_40:
        /*2f60*/ 	.word	0x00000180
        /*2f64*/ 	.word	0x00000001
        /*2f68*/ 	.word	0x00000001


	//----- nvinfo : EIATTR_CRS_STACK_SIZE
	.align		4
.L_41:
        /*2f6c*/ 	.byte	0x04, 0x1e
        /*2f6e*/ 	.short	(.L_43 - .L_42)
.L_42:
        /*2f70*/ 	.word	0x00000000


	//----- nvinfo : EIATTR_CBANK_PARAM_SIZE
	.align		4
.L_43:
        /*2f74*/ 	.byte	0x03, 0x19
        /*2f76*/ 	.short	0x0470


	//----- nvinfo : EIATTR_PARAM_CBANK
	.align		4
        /*2f78*/ 	.byte	0x04, 0x0a
        /*2f7a*/ 	.short	(.L_45 - .L_44)
	.align		4
.L_44:
        /*2f7c*/ 	.word	index@(.nv.constant0._ZN7cutlass13device_kernelINS_4gemm6kernel13GemmUniversalIN4cute5tupleIJiiiiEEENS1_10collective13CollectiveMmaINS1_34MainloopSm90TmaGmmaWarpSpecializedILi4ENS5_IJNS4_1CILi2EEESB_NSA_ILi1EEEEEENS1_35KernelTmaWarpSpecializedCooperativeEEENS5_IJNSA_ILi256EEESG_NSA_ILi128EEEEEEaNS5_IJlSC_lEEEaSJ_NS4_8TiledMMAINS4_8MMA_AtomIJNS4_4SM904GMMA27MMA_64x256x32_S32S8S8_SS_TNEEEENS4_6LayoutINS5_IJSB_SC_SC_EEENS5_IJSC_NSA_ILi0EEESS_EEEEENS5_IJNS4_10UnderscoreESV_SV_EEEEENS4_23SM90_TMA_LOAD_MULTICASTENS4_14ComposedLayoutINS4_7SwizzleILi3ELi4ELi3EEENS4_18smem_ptr_flag_bitsILi8EEENSQ_INS5_IJNSA_ILi8EEESH_EEENS5_IJSH_SC_EEEEEEEvNS4_8identityESY_S18_vS19_EENS_8epilogue10collective6detail29Sm90TmaWarpSpecializedAdapterINS1C_15DefaultEpilogueIaSJ_SJ_NS1B_6thread17LinearCombinationIaLi1EiiLNS1G_9ScaleType4KindE0ELNS_15FloatRoundStyleE2EaEENS1_15EpilogueDefaultEEEEEvvEEEEvNT_6ParamsE)
        /*2f80*/ 	.short	0x0210
        /*2f82*/ 	.short	0x0470


	//----- nvinfo : EIATTR_SW_WAR
	.align		4
.L_45:
        /*2f84*/ 	.byte	0x04, 0x36
        /*2f86*/ 	.short	(.L_47 - .L_46)
.L_46:
        /*2f88*/ 	.word	0x00000008
.L_47:


//--------------------- .nv.callgraph             --------------------------
	.section	.nv.callgraph,"",@"SHT_CUDA_CALLGRAPH"
	.align	4
	.sectionentsize	8
	.align		4
        /*0000*/ 	.word	0x00000000
	.align		4
        /*0004*/ 	.word	0xffffffff
	.align		4
        /*0008*/ 	.word	index@(_ZN7cutlass13device_kernelINS_4gemm6kernel13GemmUniversalIN4cute5tupleIJiiiiEEENS1_10collective13CollectiveMmaINS1_34MainloopSm90TmaGmmaWarpSpecializedILi4ENS5_IJNS4_1CILi2EEESB_NSA_ILi1EEEEEENS1_35KernelTmaWarpSpecializedCooperativeEEENS5_IJNSA_ILi256EEESG_NSA_ILi128EEEEEEaNS5_IJlSC_lEEEaSJ_NS4_8TiledMMAINS4_8MMA_AtomIJNS4_4SM904GMMA27MMA_64x256x32_S32S8S8_SS_TNEEEENS4_6LayoutINS5_IJSB_SC_SC_EEENS5_IJSC_NSA_ILi0EEESS_EEEEENS5_IJNS4_10UnderscoreESV_SV_EEEEENS4_23SM90_TMA_LOAD_MULTICASTENS4_14ComposedLayoutINS4_7SwizzleILi3ELi4ELi3EEENS4_18smem_ptr_flag_bitsILi8EEENSQ_INS5_IJNSA_ILi8EEESH_EEENS5_IJSH_SC_EEEEEEEvNS4_8identityESY_S18_vS19_EENS_8epilogue10collective6detail29Sm90TmaWarpSpecializedAdapterINS1C_15DefaultEpilogueIaSJ_SJ_NS1B_6thread17LinearCombinationIaLi1EiiLNS1G_9ScaleType4KindE0ELNS_15FloatRoundStyleE2EaEENS1_15EpilogueDefaultEEEEEvvEEEEvNT_6ParamsE)
	.align		4
        /*000c*/ 	.word	index@(__assertfail)
	.align		4
        /*0010*/ 	.word	0x00000000
	.align		4
        /*0014*/ 	.word	0xfffffffe
	.align		4
        /*0018*/ 	.word	0x00000000
	.align		4
        /*001c*/ 	.word	0xfffffffd
	.align		4
        /*0020*/ 	.word	0x00000000
	.align		4
        /*0024*/ 	.word	0xfffffffc


//--------------------- .nv.constant4             --------------------------
	.section	.nv.constant4,"a",@progbits
	.align	8
	.align		8
.nv.constant4:
        /*0000*/ 	.dword	__assertfail
	.align		8
        /*0008*/ 	.dword	__unnamed_1
	.align		8
        /*0010*/ 	.dword	_ZN39_INTERNAL_c242b9be_4_k_cu_cc2024f4_65674cuda3std3__45__cpo5beginE
	.align		8
        /*0018*/ 	.dword	_ZN39_INTERNAL_c242b9be_4_k_cu_cc2024f4_65674cuda3std3__45__cpo3endE
	.align		8
        /*0020*/ 	.dword	_ZN39_INTERNAL_c242b9be_4_k_cu_cc2024f4_65674cuda3std3__45__cpo6cbeginE
	.align		8
        /*0028*/ 	.dword	_ZN39_INTERNAL_c242b9be_4_k_cu_cc2024f4_65674cuda3std3__45__cpo4cendE
	.align		8
        /*0030*/ 	.dword	_ZN39_INTERNAL_c242b9be_4_k_cu_cc2024f4_65674cuda3std3__441_GLOBAL__N__c242b9be_4_k_cu_cc2024f4_65676ignoreE
	.align		8
        /*0038*/ 	.dword	_ZN39_INTERNAL_c242b9be_4_k_cu_cc2024f4_65674cuda3std3__419piecewise_constructE
	.align		8
        /*0040*/ 	.dword	_ZN39_INTERNAL_c242b9be_4_k_cu_cc2024f4_65674cuda3std3__48in_placeE
	.align		8
        /*0048*/ 	.dword	_ZN39_INTERNAL_c242b9be_4_k_cu_cc2024f4_65674cuda3std6ranges3__45__cpo4swapE
	.align		8
        /*0050*/ 	.dword	_ZN39_INTERNAL_c242b9be_4_k_cu_cc2024f4_65674cuda3std6ranges3__45__cpo9iter_moveE
	.align		8
        /*0058*/ 	.dword	_ZN39_INTERNAL_c242b9be_4_k_cu_cc2024f4_65674cute7productE
	.align		8
        /*0060*/ 	.dword	_ZN39_INTERNAL_c242b9be_4_k_cu_cc2024f4_65674cute1_E
	.align		8
        /*0068*/ 	.dword	$str$22
	.align		8
        /*0070*/ 	.dword	$str$23


//--------------------- .text._ZN7cutlass13device_kernelINS_4gemm6kernel13GemmUniversalIN4cute5tupleIJiiiiEEENS1_10collective13CollectiveMmaINS1_34MainloopSm90TmaGmmaWarpSpecializedILi4ENS5_IJNS4_1CILi2EEESB_NSA_ILi1EEEEEENS1_35KernelTmaWarpSpecializedCooperativeEEENS5_IJNSA_ILi256EEESG_NSA_ILi128EEEEEEaNS5_IJlSC_lEEEaSJ_NS4_8TiledMMAINS4_8MMA_AtomIJNS4_4SM904GMMA27MMA_64x256x32_S32S8S8_SS_TNEEEENS4_6LayoutINS5_IJSB_SC_SC_EEENS5_IJSC_NSA_ILi0EEESS_EEEEENS5_IJNS4_10UnderscoreESV_SV_EEEEENS4_23SM90_TMA_LOAD_MULTICASTENS4_14ComposedLayoutINS4_7SwizzleILi3ELi4ELi3EEENS4_18smem_ptr_flag_bitsILi8EEENSQ_INS5_IJNSA_ILi8EEESH_EEENS5_IJSH_SC_EEEEEEEvNS4_8identityESY_S18_vS19_EENS_8epilogue10collective6detail29Sm90TmaWarpSpecializedAdapterINS1C_15DefaultEpilogueIaSJ_SJ_NS1B_6thread17LinearCombinationIaLi1EiiLNS1G_9ScaleType4KindE0ELNS_15FloatRoundStyleE2EaEENS1_15EpilogueDefaultEEEEEvvEEEEvNT_6ParamsE --------------------------
	.section	.text._ZN7cutlass13device_kernelINS_4gemm6kernel13GemmUniversalIN4cute5tupleIJiiiiEEENS1_10collective13CollectiveMmaINS1_34MainloopSm90TmaGmmaWarpSpecializedILi4ENS5_IJNS4_1CILi2EEESB_NSA_ILi1EEEEEENS1_35KernelTmaWarpSpecializedCooperativeEEENS5_IJNSA_ILi256EEESG_NSA_ILi128EEEEEEaNS5_IJlSC_lEEEaSJ_NS4_8TiledMMAINS4_8MMA_AtomIJNS4_4SM904GMMA27MMA_64x256x32_S32S8S8_SS_TNEEEENS4_6LayoutINS5_IJSB_SC_SC_EEENS5_IJSC_NSA_ILi0EEESS_EEEEENS5_IJNS4_10UnderscoreESV_SV_EEEEENS4_23SM90_TMA_LOAD_MULTICASTENS4_14ComposedLayoutINS4_7SwizzleILi3ELi4ELi3EEENS4_18smem_ptr_flag_bitsILi8EEENSQ_INS5_IJNSA_ILi8EEESH_EEENS5_IJSH_SC_EEEEEEEvNS4_8identityESY_S18_vS19_EENS_8epilogue10collective6detail29Sm90TmaWarpSpecializedAdapterINS1C_15DefaultEpilogueIaSJ_SJ_NS1B_6thread17LinearCombinationIaLi1EiiLNS1G_9ScaleType4KindE0ELNS_15FloatRoundStyleE2EaEENS1_15EpilogueDefaultEEEEEvvEEEEvNT_6ParamsE,"ax",@progbits
	.align	128
.text._ZN7cutlass13device_kernelINS_4gemm6kernel13GemmUniversalIN4cute5tupleIJiiiiEEENS1_10collective13CollectiveMmaINS1_34MainloopSm90TmaGmmaWarpSpecializedILi4ENS5_IJNS4_1CILi2EEESB_NSA_ILi1EEEEEENS1_35KernelTmaWarpSpecializedCooperativeEEENS5_IJNSA_ILi256EEESG_NSA_ILi128EEEEEEaNS5_IJlSC_lEEEaSJ_NS4_8TiledMMAINS4_8MMA_AtomIJNS4_4SM904GMMA27MMA_64x256x32_S32S8S8_SS_TNEEEENS4_6LayoutINS5_IJSB_SC_SC_EEENS5_IJSC_NSA_ILi0EEESS_EEEEENS5_IJNS4_10UnderscoreESV_SV_EEEEENS4_23SM90_TMA_LOAD_MULTICASTENS4_14ComposedLayoutINS4_7SwizzleILi3ELi4ELi3EEENS4_18smem_ptr_flag_bitsILi8EEENSQ_INS5_IJNSA_ILi8EEESH_EEENS5_IJSH_SC_EEEEEEEvNS4_8identityESY_S18_vS19_EENS_8epilogue10collective6detail29Sm90TmaWarpSpecializedAdapterINS1C_15DefaultEpilogueIaSJ_SJ_NS1B_6thread17LinearCombinationIaLi1EiiLNS1G_9ScaleType4KindE0ELNS_15FloatRoundStyleE2EaEENS1_15EpilogueDefaultEEEEEvvEEEEvNT_6ParamsE:
        .type           _ZN7cutlass13device_kernelINS_4gemm6kernel13GemmUniversalIN4cute5tupleIJiiiiEEENS1_10collective13CollectiveMmaINS1_34MainloopSm90TmaGmmaWarpSpecializedILi4ENS5_IJNS4_1CILi2EEESB_NSA_ILi1EEEEEENS1_35KernelTmaWarpSpecializedCooperativeEEENS5_IJNSA_ILi256EEESG_NSA_ILi128EEEEEEaNS5_IJlSC_lEEEaSJ_NS4_8TiledMMAINS4_8MMA_AtomIJNS4_4SM904GMMA27MMA_64x256x32_S32S8S8_SS_TNEEEENS4_6LayoutINS5_IJSB_SC_SC_EEENS5_IJSC_NSA_ILi0EEESS_EEEEENS5_IJNS4_10UnderscoreESV_SV_EEEEENS4_23SM90_TMA_LOAD_MULTICASTENS4_14ComposedLayoutINS4_7SwizzleILi3ELi4ELi3EEENS4_18smem_ptr_flag_bitsILi8EEENSQ_INS5_IJNSA_ILi8EEESH_EEENS5_IJSH_SC_EEEEEEEvNS4_8identityESY_S18_vS19_EENS_8epilogue10collective6detail29Sm90TmaWarpSpecializedAdapterINS1C_15DefaultEpilogueIaSJ_SJ_NS1B_6thread17LinearCombinationIaLi1EiiLNS1G_9ScaleType4KindE0ELNS_15FloatRoundStyleE2EaEENS1_15EpilogueDefaultEEEEEvvEEEEvNT_6ParamsE,@function
        .size           _ZN7cutlass13device_kernelINS_4gemm6kernel13GemmUniversalIN4cute5tupleIJiiiiEEENS1_10collective13CollectiveMmaINS1_34MainloopSm90TmaGmmaWarpSpecializedILi4ENS5_IJNS4_1CILi2EEESB_NSA_ILi1EEEEEENS1_35KernelTmaWarpSpecializedCooperativeEEENS5_IJNSA_ILi256EEESG_NSA_ILi128EEEEEEaNS5_IJlSC_lEEEaSJ_NS4_8TiledMMAINS4_8MMA_AtomIJNS4_4SM904GMMA27MMA_64x256x32_S32S8S8_SS_TNEEEENS4_6LayoutINS5_IJSB_SC_SC_EEENS5_IJSC_NSA_ILi0EEESS_EEEEENS5_IJNS4_10UnderscoreESV_SV_EEEEENS4_23SM90_TMA_LOAD_MULTICASTENS4_14ComposedLayoutINS4_7SwizzleILi3ELi4ELi3EEENS4_18smem_ptr_flag_bitsILi8EEENSQ_INS5_IJNSA_ILi8EEESH_EEENS5_IJSH_SC_EEEEEEEvNS4_8identityESY_S18_vS19_EENS_8epilogue10collective6detail29Sm90TmaWarpSpecializedAdapterINS1C_15DefaultEpilogueIaSJ_SJ_NS1B_6thread17LinearCombinationIaLi1EiiLNS1G_9ScaleType4KindE0ELNS_15FloatRoundStyleE2EaEENS1_15EpilogueDefaultEEEEEvvEEEEvNT_6ParamsE,(.L_x_585 - _ZN7cutlass13device_kernelINS_4gemm6kernel13GemmUniversalIN4cute5tupleIJiiiiEEENS1_10collective13CollectiveMmaINS1_34MainloopSm90TmaGmmaWarpSpecializedILi4ENS5_IJNS4_1CILi2EEESB_NSA_ILi1EEEEEENS1_35KernelTmaWarpSpecializedCooperativeEEENS5_IJNSA_ILi256EEESG_NSA_ILi128EEEEEEaNS5_IJlSC_lEEEaSJ_NS4_8TiledMMAINS4_8MMA_AtomIJNS4_4SM904GMMA27MMA_64x256x32_S32S8S8_SS_TNEEEENS4_6LayoutINS5_IJSB_SC_SC_EEENS5_IJSC_NSA_ILi0EEESS_EEEEENS5_IJNS4_10UnderscoreESV_SV_EEEEENS4_23SM90_TMA_LOAD_MULTICASTENS4_14ComposedLayoutINS4_7SwizzleILi3ELi4ELi3EEENS4_18smem_ptr_flag_bitsILi8EEENSQ_INS5_IJNSA_ILi8EEESH_EEENS5_IJSH_SC_EEEEEEEvNS4_8identityESY_S18_vS19_EENS_8epilogue10collective6detail29Sm90TmaWarpSpecializedAdapterINS1C_15DefaultEpilogueIaSJ_SJ_NS1B_6thread17LinearCombinationIaLi1EiiLNS1G_9ScaleType4KindE0ELNS_15FloatRoundStyleE2EaEENS1_15EpilogueDefaultEEEEEvvEEEEvNT_6ParamsE)
        .other          _ZN7cutlass13device_kernelINS_4gemm6kernel13GemmUniversalIN4cute5tupleIJiiiiEEENS1_10collective13CollectiveMmaINS1_34MainloopSm90TmaGmmaWarpSpecializedILi4ENS5_IJNS4_1CILi2EEESB_NSA_ILi1EEEEEENS1_35KernelTmaWarpSpecializedCooperativeEEENS5_IJNSA_ILi256EEESG_NSA_ILi128EEEEEEaNS5_IJlSC_lEEEaSJ_NS4_8TiledMMAINS4_8MMA_AtomIJNS4_4SM904GMMA27MMA_64x256x32_S32S8S8_SS_TNEEEENS4_6LayoutINS5_IJSB_SC_SC_EEENS5_IJSC_NSA_ILi0EEESS_EEEEENS5_IJNS4_10UnderscoreESV_SV_EEEEENS4_23SM90_TMA_LOAD_MULTICASTENS4_14ComposedLayoutINS4_7SwizzleILi3ELi4ELi3EEENS4_18smem_ptr_flag_bitsILi8EEENSQ_INS5_IJNSA_ILi8EEESH_EEENS5_IJSH_SC_EEEEEEEvNS4_8identityESY_S18_vS19_EENS_8epilogue10collective6detail29Sm90TmaWarpSpecializedAdapterINS1C_15DefaultEpilogueIaSJ_SJ_NS1B_6thread17LinearCombinationIaLi1EiiLNS1G_9ScaleType4KindE0ELNS_15FloatRoundStyleE2EaEENS1_15EpilogueDefaultEEEEEvvEEEEvNT_6ParamsE,@"STO_CUDA_ENTRY STV_DEFAULT"
_ZN7cutlass13device_kernelINS_4gemm6kernel13GemmUniversalIN4cute5tupleIJiiiiEEENS1_10collective13CollectiveMmaINS1_34MainloopSm90TmaGmmaWarpSpecializedILi4ENS5_IJNS4_1CILi2EEESB_NSA_ILi1EEEEEENS1_35KernelTmaWarpSpecializedCooperativeEEENS5_IJNSA_ILi256EEESG_NSA_ILi128EEEEEEaNS5_IJlSC_lEEEaSJ_NS4_8TiledMMAINS4_8MMA_AtomIJNS4_4SM904GMMA27MMA_64x256x32_S32S8S8_SS_TNEEEENS4_6LayoutINS5_IJSB_SC_SC_EEENS5_IJSC_NSA_ILi0EEESS_EEEEENS5_IJNS4_10UnderscoreESV_SV_EEEEENS4_23SM90_TMA_LOAD_MULTICASTENS4_14ComposedLayoutINS4_7SwizzleILi3ELi4ELi3EEENS4_18smem_ptr_flag_bitsILi8EEENSQ_INS5_IJNSA_ILi8EEESH_EEENS5_IJSH_SC_EEEEEEEvNS4_8identityESY_S18_vS19_EENS_8epilogue10collective6detail29Sm90TmaWarpSpecializedAdapterINS1C_15DefaultEpilogueIaSJ_SJ_NS1B_6thread17LinearCombinationIaLi1EiiLNS1G_9ScaleType4KindE0ELNS_15FloatRoundStyleE2EaEENS1_15EpilogueDefaultEEEEEvvEEEEvNT_6ParamsE:
[----:B------:R-:W0:Y:S02]  /*0000*/  LDC R1, c[0x0][0x28] ;  /* 0x00000a00ff017b82 */ /* 0x000e240000000800 */
[----:B0-----:R-:W-:Y:S01]  /*0010*/  VIADD R1, R1, 0xfffff878 ;  /* 0xfffff87801017836 */ /* 0x001fe20000000000 */
[----:B------:R-:W0:Y:S01]  /*0020*/  S2R R4, SR_TID.X ;  /* 0x0000000000047919 */ /* 0x000e220000002100 */
[----:B------:R-:W-:Y:S01]  /*0030*/  ELECT P0, URZ, PT ;  /* 0x00000000003f782f */ /* 0x000fe20003800000 */
[----:B------:R-:W-:Y:S01]  /*0040*/  BSSY B0, `(.L_x_0) ;  /* 0x0000015000007945 */ /* 0x000fe20003800000 */
[--C-:B0-----:R-:W-:Y:S02]  /*0050*/  SHF.R.U32.HI R0, RZ, 0x5, R4.reuse ;  /* 0x00000005ff007819 */ /* 0x101fe40000011604 */
[----:B------:R-:W-:-:S03]  /*0060*/  SHF.R.U32.HI R2, RZ, 0x7, R4 ;  /* 0x00000007ff027819 */ /* 0x000fc60000011604 */
[----:B------:R-:W0:Y:S04]  /*0070*/  SHFL.IDX PT, R3, R0, RZ, 0x1f ;  /* 0x00001fff00037589 */ /* 0x000e2800000e0000 */
[----:B------:R-:W1:Y:S01]  /*0080*/  SHFL.IDX PT, R2, R2, RZ, 0x1f ;  /* 0x00001fff02027589 */ /* 0x000e6200000e0000 */
[----:B0-----:R-:W-:Y:S02]  /*0090*/  R2UR UR9, R3 ;  /* 0x00000000030972ca */ /* 0x001fe400000e0000 */
[----:B-1----:R-:W-:-:S11]  /*00a0*/  R2UR UR5, R2 ;  /* 0x00000000020572ca */ /* 0x002fd600000e0000 */
[----:B------:R-:W-:Y:S02]  /*00b0*/  USHF.R.S32.HI UR4, URZ, 0x1f, UR9 ;  /* 0x0000001f3f047899 */ /* 0x000fe40008011409 */
[----:B------:R-:W-:Y:S02]  /*00c0*/  ISETP.NE.OR P0, PT, RZ, UR9, !P0 ;  /* 0x00000009ff007c0c */ /* 0x000fe4000c705670 */
[----:B------:R-:W-:-:S04]  /*00d0*/  ULEA.HI UR4, UR4, UR9, URZ, 0x2 ;  /* 0x0000000904047291 */ /* 0x000fc8000f8f103f */
[----:B------:R-:W-:-:S04]  /*00e0*/  ULOP3.LUT UR4, UR4, 0xfffffffc, URZ, 0xc0, !UPT ;  /* 0xfffffffc04047892 */ /* 0x000fc8000f8ec03f */
[----:B------:R-:W-:-:S03]  /*00f0*/  UIADD3 UR9, UR9, -UR4, URZ ;  /* 0x8000000409097290 */ /* 0x000fc6000fffe03f */
[----:B------:R-:W-:Y:S09]  /*0100*/  @P0 BRA `(.L_x_1) ;  /* 0x0000000000200947 */ /* 0x000ff20003800000 */
[----:B------:R-:W-:Y:S02]  /*0110*/  ULDC.64 UR6, c[0x0][0x198] ;  /* 0x0000660000067ab9 */ /* 0x000fe40000000a00 */
[----:B------:R-:W-:Y:S02]  /*0120*/  UIADD3 UR10, UP0, UR6, 0xf0, URZ ;  /* 0x000000f0060a7890 */ /* 0x000fe4000ff1e03f */
[----:B------:R-:W-:Y:S02]  /*0130*/  UIADD3 UR6, UP1, UR6, 0x1f0, URZ ;  /* 0x000001f006067890 */ /* 0x000fe4000ff3e03f */
[----:B------:R-:W-:Y:S02]  /*0140*/  UIADD3.X UR11, URZ, UR7, URZ, UP0, !UPT ;  /* 0x000000073f0b7290 */ /* 0x000fe400087fe43f */
[----:B------:R-:W-:-:S07]  /*0150*/  UIADD3.X UR7, URZ, UR7, URZ, UP1, !UPT ;  /* 0x000000073f077290 */ /* 0x000fce0008ffe43f */
[----:B------:R0:W-:Y:S02]  /*0160*/  UTMACCTL.PF [UR10] ;  /* 0x000000000a0079b9 */ /* 0x0001e40008040000 */
[----:B------:R0:W-:Y:S02]  /*0170*/  UTMACCTL.PF [UR6] ;  /* 0x00000000060079b9 */ /* 0x0001e40008040000 */
[----:B0-----:R-:W-:Y:S01]  /*0180*/  NOP ;  /* 0x0000000000007918 */ /* 0x001fe20000000000 */
.L_x_1:
[----:B------:R-:W-:Y:S05]  /*0190*/  BSYNC B0 ;  /* 0x0000000000007941 */ /* 0x000fea0003800000 */
.L_x_0:
[----:B------:R-:W0:Y:S01]  /*01a0*/  SHFL.IDX PT, R2, R0, RZ, 0x1f ;  /* 0x00001fff00027589 */ /* 0x000e2200000e0000 */
[----:B------:R-:W-:Y:S01]  /*01b0*/  UISETP.NE.AND UP0, UPT, UR9, 0x3, UPT ;  /* 0x000000030900788c */ /* 0x000fe2000bf05270 */
[----:B------:R-:W-:Y:S01]  /*01c0*/  ISETP.NE.AND P1, PT, RZ, UR5, PT ;  /* 0x00000005ff007c0c */ /* 0x000fe2000bf25270 */
[----:B------:R-:W-:Y:S02]  /*01d0*/  UIADD3 UR16, UR5, -0x1, URZ ;  /* 0xffffffff05107890 */ /* 0x000fe4000fffe03f */
[----:B------:R-:W-:Y:S02]  /*01e0*/  UISETP.EQ.OR UP0, UPT, UR9, URZ, !UP0 ;  /* 0x0000003f0900728c */ /* 0x000fe4000c702670 */
[----:B------:R-:W-:Y:S02]  /*01f0*/  UISETP.GE.U32.AND UP1, UPT, UR16, 0x2, UPT ;  /* 0x000000021000788c */ /* 0x000fe4000bf26070 */
[----:B------:R-:W-:-:S04]  /*0200*/  UISETP.EQ.AND UP0, UPT, UR5, URZ, UP0 ;  /* 0x0000003f0500728c */ /* 0x000fc80008702270 */
[----:B------:R-:W-:-:S04]  /*0210*/  USEL UR40, URZ, 0x1, !UP0 ;  /* 0x000000013f287887 */ /* 0x000fc8000c000000 */
[----:B------:R-:W-:Y:S01]  /*0220*/  USEL UR40, UR40, 0x2, UP1 ;  /* 0x0000000228287887 */ /* 0x000fe20008800000 */
[----:B0-----:R-:W-:-:S13]  /*0230*/  ISETP.NE.AND P0, PT, R2, RZ, PT ;  /* 0x000000ff0200720c */ /* 0x001fda0003f05270 */
[----:B------:R-:W-:Y:S05]  /*0240*/  @P0 BRA `(.L_x_2) ;  /* 0x0000000000580947 */ /* 0x000fea0003800000 */
[----:B------:R-:W0:Y:S01]  /*0250*/  S2UR UR8, SR_CgaCtaId ;  /* 0x00000000000879c3 */ /* 0x000e220000008800 */
[----:B------:R-:W-:Y:S01]  /*0260*/  UMOV UR4, 0x400 ;  /* 0x0000040000047882 */ /* 0x000fe20000000000 */
[----:B------:R-:W-:Y:S01]  /*0270*/  UMOV UR5, 0x1 ;  /* 0x0000000100057882 */ /* 0x000fe20000000000 */
[----:B------:R-:W-:Y:S01]  /*0280*/  UMOV UR6, 0x6 ;  /* 0x0000000600067882 */ /* 0x000fe20000000000 */
[----:B------:R-:W-:Y:S01]  /*0290*/  ELECT P0, URZ, PT ;  /* 0x00000000003f782f */ /* 0x000fe20003800000 */
[----:B------:R-:W-:-:S04]  /*02a0*/  UIADD3 UR6, -UR6, 0x100000, URZ ;  /* 0x0010000006067890 */ /* 0x000fc8000fffe13f */
[----:B------:R-:W-:Y:S02]  /*02b0*/  USHF.L.U32 UR7, UR6, 0xb, URZ ;  /* 0x0000000b06077899 */ /* 0x000fe4000800063f */
[----:B------:R-:W-:Y:S02]  /*02c0*/  USHF.L.U32 UR6, UR6, 0x1, URZ ;  /* 0x0000000106067899 */ /* 0x000fe4000800063f */
[----:B0-----:R-:W-:Y:S02]  /*02d0*/  ULEA UR8, UR8, UR4, 0x18 ;  /* 0x0000000408087291 */ /* 0x001fe4000f8ec03f */
[----:B------:R-:W-:-:S04]  /*02e0*/  UIADD3 UR4, -UR5, 0x100000, URZ ;  /* 0x0010000005047890 */ /* 0x000fc8000fffe13f */
[----:B------:R-:W-:Y:S02]  /*02f0*/  USHF.L.U32 UR5, UR4, 0xb, URZ ;  /* 0x0000000b04057899 */ /* 0x000fe4000800063f */
[----:B------:R-:W-:Y:S01]  /*0300*/  USHF.L.U32 UR4, UR4, 0x1, URZ ;  /* 0x0000000104047899 */ /* 0x000fe2000800063f */
[----:B------:R-:W0:Y:S11]  /*0310*/  FENCE.VIEW.ASYNC.S ;  /* 0x00000000000073c6 */ /* 0x000e360000000000 */
[----:B0-----:R0:W1:Y:S01]  /*0320*/  SYNCS.EXCH.64 URZ, [UR8], UR4 ;  /* 0x00000004083f75b2 */ /* 0x0010620008000100 */
[----:B------:R0:W2:Y:S01]  /*0330*/  SYNCS.EXCH.64 URZ, [UR8+0x20], UR6 ;  /* 0x00002006083f75b2 */ /* 0x0000a20008000100 */
[----:B------:R0:W3:Y:S01]  /*0340*/  SYNCS.EXCH.64 URZ, [UR8+0x8], UR4 ;  /* 0x00000804083f75b2 */ /* 0x0000e20008000100 */
[----:B------:R0:W4:Y:S01]  /*0350*/  SYNCS.EXCH.64 URZ, [UR8+0x28], UR6 ;  /* 0x00002806083f75b2 */ /* 0x0001220008000100 */
[----:B------:R0:W0:Y:S01]  /*0360*/  SYNCS.EXCH.64 URZ, [UR8+0x10], UR4 ;  /* 0x00001004083f75b2 */ /* 0x0000220008000100 */
[----:B------:R0:W0:Y:S01]  /*0370*/  SYNCS.EXCH.64 URZ, [UR8+0x30], UR6 ;  /* 0x00003006083f75b2 */ /* 0x0000220008000100 */
[----:B------:R0:W0:Y:S01]  /*0380*/  SYNCS.EXCH.64 URZ, [UR8+0x18], UR4 ;  /* 0x00001804083f75b2 */ /* 0x0000220008000100 */
[----:B------:R0:W0:Y:S01]  /*0390*/  SYNCS.EXCH.64 URZ, [UR8+0x38], UR6 ;  /* 0x00003806083f75b2 */ /* 0x0000220008000100 */
[----:B------:R-:W-:Y:S01]  /*03a0*/  NOP ;  /* 0x0000000000007918 */ /* 0x000fe20000000000 */
.L_x_2:
[----:B------:R-:W5:Y:S01]  /*03b0*/  S2UR UR13, SR_CTAID.X ;  /* 0x00000000000d79c3 */ /* 0x000f620000002500 */
[----:B------:R-:W-:Y:S01]  /*03c0*/  SHF.R.S32.HI R3, RZ, 0x1f, R4 ;  /* 0x0000001fff037819 */ /* 0x000fe20000011404 */
[----:B------:R5:W1:Y:S01]  /*03d0*/  SHFL.IDX PT, R6, R0, RZ, 0x1f ;  /* 0x00001fff00067589 */ /* 0x000a6200000e0000 */
[----:B0-----:R-:W-:Y:S01]  /*03e0*/  ULDC UR4, c[0x0][0x150] ;  /* 0x0000540000047ab9 */ /* 0x001fe20000000800 */
[----:B------:R-:W-:Y:S02]  /*03f0*/  ELECT P0, URZ, PT ;  /* 0x00000000003f782f */ /* 0x000fe40003800000 */
[----:B------:R-:W-:Y:S01]  /*0400*/  LEA.HI R3, R3, R4, RZ, 0x7 ;  /* 0x0000000403037211 */ /* 0x000fe200078f38ff */
[----:B------:R-:W-:Y:S01]  /*0410*/  ULDC UR5, c[0x0][0x154] ;  /* 0x0000550000057ab9 */ /* 0x000fe20000000800 */
[----:B------:R-:W-:Y:S01]  /*0420*/  SHF.R.S32.HI R7, RZ, 0x1f, R2 ;  /* 0x0000001fff077819 */ /* 0x000fe20000011402 */
[----:B------:R-:W0:Y:S01]  /*0430*/  S2UR UR10, SR_CTAID.Y ;  /* 0x00000000000a79c3 */ /* 0x000e220000002600 */
[----:B------:R-:W-:Y:S01]  /*0440*/  LOP3.LUT R3, R3, 0xffffff80, RZ, 0xc0, !PT ;  /* 0xffffff8003037812 */ /* 0x000fe200078ec0ff */
[----:B------:R-:W-:Y:S01]  /*0450*/  ULDC UR8, c[0x0][0x144] ;  /* 0x0000510000087ab9 */ /* 0x000fe20000000800 */
[----:B------:R-:W-:Y:S01]  /*0460*/  LEA.HI R7, R7, R2, RZ, 0x2 ;  /* 0x0000000207077211 */ /* 0x000fe200078f10ff */
[----:B------:R-:W-:Y:S01]  /*0470*/  NOP ;  /* 0x0000000000007918 */ /* 0x000fe20000000000 */
[----:B------:R-:W-:Y:S01]  /*0480*/  NOP ;  /* 0x0000000000007918 */ /* 0x000fe20000000000 */
[----:B------:R-:W-:Y:S01]  /*0490*/  IMAD.IADD R3, R4, 0x1, -R3 ;  /* 0x0000000104037824 */ /* 0x000fe200078e0a03 */
[----:B------:R-:W-:Y:S01]  /*04a0*/  LOP3.LUT R7, R7, 0x3ffffffc, RZ, 0xc0, !PT ;  /* 0x3ffffffc07077812 */ /* 0x000fe200078ec0ff */
[----:B------:R-:W-:Y:S01]  /*04b0*/  ULDC UR11, c[0x0][0x148] ;  /* 0x00005200000b7ab9 */ /* 0x000fe20000000800 */
[----:B------:R-:W-:-:S02]  /*04c0*/  IMAD.MOV.U32 R19, RZ, RZ, 0x1 ;  /* 0x00000001ff137424 */ /* 0x000fc400078e00ff */
[----:B------:R-:W-:Y:S01]  /*04d0*/  SHF.R.S32.HI R4, RZ, 0x1f, R3 ;  /* 0x0000001fff047819 */ /* 0x000fe20000011403 */
[----:B------:R-:W-:-:S03]  /*04e0*/  IMAD.IADD R2, R2, 0x1, -R7 ;  /* 0x0000000102027824 */ /* 0x000fc600078e0a07 */
[----:B------:R-:W-:Y:S02]  /*04f0*/  LEA.HI R4, R4, R3, RZ, 0x3 ;  /* 0x0000000304047211 */ /* 0x000fe400078f18ff */
[----:B-----5:R-:W-:Y:S02]  /*0500*/  I2FP.F32.U32 R5, UR13 ;  /* 0x0000000d00057c45 */ /* 0x020fe40008201000 */
[--C-:B------:R-:W-:Y:S02]  /*0510*/  SHF.R.S32.HI R0, RZ, 0x3, R4.reuse ;  /* 0x00000003ff007819 */ /* 0x100fe40000011404 */
[----:B-1----:R-:W-:Y:S01]  /*0520*/  ISETP.NE.OR P0, PT, R6, RZ, !P0 ;  /* 0x000000ff0600720c */ /* 0x002fe20004705670 */
[----:B------:R-:W-:Y:S01]  /*0530*/  FMUL R8, R5, UR4 ;  /* 0x0000000405087c20 */ /* 0x000fe20008400000 */
[----:B------:R-:W-:-:S04]  /*0540*/  SHF.R.S32.HI R5, RZ, 0x1f, R4 ;  /* 0x0000001fff057819 */ /* 0x000fc80000011404 */
[----:B------:R-:W-:Y:S01]  /*0550*/  LEA.HI R5, R5, R0, RZ, 0x2 ;  /* 0x0000000005057211 */ /* 0x000fe200078f10ff */
[----:B------:R-:W1:Y:S03]  /*0560*/  F2I.U32.TRUNC.NTZ R8, R8 ;  /* 0x0000000800087305 */ /* 0x000e66000020f000 */
[----:B------:R-:W-:-:S03]  /*0570*/  LOP3.LUT R5, R5, 0xfffffffc, RZ, 0xc0, !PT ;  /* 0xfffffffc05057812 */ /* 0x000fc600078ec0ff */
[----:B------:R-:W-:Y:S01]  /*0580*/  VOTEU.ALL UP0, P0 ;  /* 0x00000000003f7886 */ /* 0x000fe20000000000 */
[----:B------:R-:W-:Y:S01]  /*0590*/  IADD3 R5, R0, -R5, RZ ;  /* 0x8000000500057210 */ /* 0x000fe20007ffe0ff */
[----:B------:R-:W-:Y:S01]  /*05a0*/  VOTEU.ALL UP1, P0 ;  /* 0x00000000003f7886 */ /* 0x000fe20000020000 */
[----:B0-----:R-:W-:Y:S02]  /*05b0*/  I2FP.F32.U32 R0, UR10 ;  /* 0x0000000a00007c45 */ /* 0x001fe40008201000 */
[----:B------:R-:W0:Y:S01]  /*05c0*/  @!UP0 S2UR UR7, SR_CgaCtaId ;  /* 0x00000000000789c3 */ /* 0x000e220000008800 */
[----:B------:R-:W-:Y:S01]  /*05d0*/  IMAD R2, R2, 0x4, R5 ;  /* 0x0000000402027824 */ /* 0x000fe200078e0205 */
[----:B------:R-:W-:Y:S01]  /*05e0*/  @!UP0 UMOV UR6, 0x400 ;  /* 0x0000040000068882 */ /* 0x000fe20000000000 */
[----:B------:R-:W-:Y:S01]  /*05f0*/  FMUL R4, R0, UR5 ;  /* 0x0000000500047c20 */ /* 0x000fe20008400000 */
[----:B-1----:R-:W-:Y:S01]  /*0600*/  R2UR UR4, R8 ;  /* 0x00000000080472ca */ /* 0x002fe200000e0000 */
[C---:B------:R-:W-:Y:S01]  /*0610*/  IMAD.SHL.U32 R155, R2.reuse, 0x4, RZ ;  /* 0x00000004029b7824 */ /* 0x040fe200078e00ff */
[----:B------:R-:W-:-:S03]  /*0620*/  LEA.HI R0, R2, R2, RZ, 0x1 ;  /* 0x0000000202007211 */ /* 0x000fc600078f08ff */
[----:B------:R-:W1:Y:S01]  /*0630*/  F2I.U32.TRUNC.NTZ R4, R4 ;  /* 0x0000000400047305 */ /* 0x000e62000020f000 */
[----:B------:R-:W-:Y:S02]  /*0640*/  LOP3.LUT R5, R0, 0xfffffffe, RZ, 0xc0, !PT ;  /* 0xfffffffe00057812 */ /* 0x000fe400078ec0ff */
[C---:B------:R-:W-:Y:S02]  /*0650*/  LOP3.LUT R155, R2.reuse, 0xc, R155, 0x78, !PT ;  /* 0x0000000c029b7812 */ /* 0x040fe400078e789b */
[----:B------:R-:W-:-:S03]  /*0660*/  IADD3 R5, R2, -R5, RZ ;  /* 0x8000000502057210 */ /* 0x000fc60007ffe0ff */
[----:B------:R-:W-:-:S04]  /*0670*/  UIADD3 UR4, -UR4, URZ, URZ ;  /* 0x0000003f04047290 */ /* 0x000fc8000fffe13f */
[----:B------:R-:W-:Y:S01]  /*0680*/  UIMAD UR8, UR8, UR4, UR13 ;  /* 0x00000004080872a4 */ /* 0x000fe2000f8e020d */
[----:B-1----:R-:W-:Y:S02]  /*0690*/  R2UR UR12, R4 ;  /* 0x00000000040c72ca */ /* 0x002fe400000e0000 */
[----:B------:R-:W-:Y:S01]  /*06a0*/  UMOV UR4, 0x20 ;  /* 0x0000002000047882 */ /* 0x000fe20000000000 */
[----:B------:R-:W1:Y:S02]  /*06b0*/  LDC R4, c[0x0][0x140] ;  /* 0x00005000ff047b82 */ /* 0x000e640000000800 */
[----:B------:R-:W-:Y:S01]  /*06c0*/  ISETP.NE.AND P3, PT, R5, UR8, PT ;  /* 0x0000000805007c0c */ /* 0x000fe2000bf65270 */
[----:B------:R-:W-:-:S04]  /*06d0*/  @!UP0 UIADD3 UR4, -UR4, 0x100000, URZ ;  /* 0x0010000004048890 */ /* 0x000fc8000fffe13f */
[----:B------:R-:W-:Y:S02]  /*06e0*/  @!UP0 USHF.L.U32 UR5, UR4, 0xb, URZ ;  /* 0x0000000b04058899 */ /* 0x000fe4000800063f */
[----:B------:R-:W-:Y:S02]  /*06f0*/  @!UP0 USHF.L.U32 UR4, UR4, 0x1, URZ ;  /* 0x0000000104048899 */ /* 0x000fe4000800063f */
[----:B0-----:R-:W-:Y:S01]  /*0700*/  @!UP0 ULEA UR6, UR7, UR6, 0x18 ;  /* 0x0000000607068291 */ /* 0x001fe2000f8ec03f */
[----:B------:R-:W-:Y:S01]  /*0710*/  VOTEU.ALL UP0, P0 ;  /* 0x00000000003f7886 */ /* 0x000fe20000000000 */
[----:B------:R-:W-:Y:S01]  /*0720*/  LOP3.LUT P0, RZ, R3, 0x7, RZ, 0xc0, !PT ;  /* 0x0000000703ff7812 */ /* 0x000fe2000780c0ff */
[----:B------:R-:W-:-:S03]  /*0730*/  UIADD3 UR12, -UR12, URZ, URZ ;  /* 0x0000003f0c0c7290 */ /* 0x000fc6000fffe13f */
[C---:B------:R-:W-:Y:S02]  /*0740*/  ISETP.LT.U32.AND P0, PT, R155.reuse, 0x4, !P0 ;  /* 0x000000049b00780c */ /* 0x040fe40004701070 */
[----:B------:R-:W-:Y:S01]  /*0750*/  @P3 LEA.HI R0, R155, R155, RZ, 0x1 ;  /* 0x0000009b9b003211 */ /* 0x000fe200078f08ff */
[----:B------:R-:W0:Y:S03]  /*0760*/  FENCE.VIEW.ASYNC.S ;  /* 0x00000000000073c6 */ /* 0x000e260000000000 */
[----:B0-----:R-:W0:Y:S01]  /*0770*/  @!UP0 SYNCS.EXCH.64 URZ, [UR6+0x50], UR4 ;  /* 0x00005004063f85b2 */ /* 0x001e220008000100 */
[----:B------:R-:W-:Y:S02]  /*0780*/  @P3 SHF.R.S32.HI R0, RZ, 0x1, R0 ;  /* 0x00000001ff003819 */ /* 0x000fe40000011400 */
[----:B-1----:R-:W-:Y:S01]  /*0790*/  ISETP.EQ.U32.AND P2, PT, R4, 0x1, PT ;  /* 0x000000010400780c */ /* 0x002fe20003f42070 */
[----:B------:R1:W0:Y:S01]  /*07a0*/  @!UP1 SYNCS.EXCH.64 URZ, [UR6+0x58], UR4 ;  /* 0x00005804063f95b2 */ /* 0x0002220008000100 */
[----:B------:R-:W-:Y:S01]  /*07b0*/  NOP ;  /* 0x0000000000007918 */ /* 0x000fe20000000000 */
[----:B-1----:R-:W-:-:S06]  /*07c0*/  UIMAD UR4, UR11, UR12, UR10 ;  /* 0x0000000c0b0472a4 */ /* 0x002fcc000f8e020a */
[----:B------:R-:W-:Y:S02]  /*07d0*/  @P3 ISETP.NE.AND P4, PT, R0, UR4, PT ;  /* 0x0000000400003c0c */ /* 0x000fe4000bf85270 */
[----:B------:R-:W-:Y:S02]  /*07e0*/  SEL R0, RZ, 0x1, !P0 ;  /* 0x00000001ff007807 */ /* 0x000fe40004000000 */
[----:B------:R-:W-:-:S04]  /*07f0*/  @P3 SEL R19, RZ, 0x1, P4 ;  /* 0x00000001ff133807 */ /* 0x000fc80002000000 */
[----:B------:R-:W-:Y:S01]  /*0800*/  LOP3.LUT R19, R19, R0, RZ, 0xc0, !PT ;  /* 0x0000000013137212 */ /* 0x000fe200078ec0ff */
[----:B------:R-:W-:Y:S06]  /*0810*/  @!P2 BRA `(.L_x_3) ;  /* 0x000000000008a947 */ /* 0x000fec0003800000 */
[----:B0-234-:R-:W-:Y:S01]  /*0820*/  UCGABAR_ARV ;  /* 0x00000000000079c7 */ /* 0x01dfe20008000000 */
[----:B------:R-:W-:Y:S05]  /*0830*/  BRA `(.L_x_4) ;  /* 0x0000000000047947 */ /* 0x000fea0003800000 */
.L_x_3:
[----:B0-234-:R-:W-:Y:S01]  /*0840*/  NOP ;  /* 0x0000000000007918 */ /* 0x01dfe20000000000 */
.L_x_4:
[----:B------:R-:W-:Y:S01]  /*0850*/  ULDC UR4, c[0x0][0x65c] ;  /* 0x0001970000047ab9 */ /* 0x000fe20000000800 */
[----:B------:R-:W-:Y:S01]  /*0860*/  UMOV UR5, URZ ;  /* 0x0000003f00057c82 */ /* 0x000fe20008000000 */
[----:B------:R-:W-:-:S03]  /*0870*/  UISETP.NE.AND UP0, UPT, UR4, 0x1, UPT ;  /* 0x000000010400788c */ /* 0x000fc6000bf05270 */
[----:B------:R-:W-:Y:S01]  /*0880*/  UMOV UR4, UR13 ;  /* 0x0000000d00047c82 */ /* 0x000fe20008000000 */
[----:B------:R-:W-:Y:S02]  /*0890*/  UP2UR UR46, UPR, URZ, 0x1 ;  /* 0x000000013f2e7883 */ /* 0x000fe40008000000 */
[----:B------:R-:W-:Y:S02]  /*08a0*/  PLOP3.LUT P0, PT, PT, PT, UP0, 0x80, 0x0 ;  /* 0x000000000000781c */ /* 0x000fe40003f0f008 */
[----:B------:R-:W-:Y:S02]  /*08b0*/  PLOP3.LUT P3, PT, PT, PT, UP0, 0x80, 0x0 ;  /* 0x000000000000781c */ /* 0x000fe40003f6f008 */
[----:B------:R-:W-:Y:S01]  /*08c0*/  PLOP3.LUT P5, PT, PT, PT, UP0, 0x80, 0x0 ;  /* 0x000000000000781c */ /* 0x000fe20003faf008 */
[----:B------:R-:W-:Y:S01]  /*08d0*/  @UP0 ULDC UR14, c[0x0][0x10] ;  /* 0x00000400000e0ab9 */ /* 0x000fe20000000800 */
[----:B------:R-:W-:Y:S01]  /*08e0*/  @UP0 UMOV UR6, UR10 ;  /* 0x0000000a00060c82 */ /* 0x000fe20008000000 */
[----:B------:R-:W-:Y:S01]  /*08f0*/  @UP0 UMOV UR7, URZ ;  /* 0x0000003f00070c82 */ /* 0x000fe20008000000 */
[----:B------:R-:W-:Y:S01]  /*0900*/  PLOP3.LUT P4, PT, PT, PT, UP0, 0x80, 0x0 ;  /* 0x000000000000781c */ /* 0x000fe20003f8f008 */
[----:B------:R-:W-:-:S03]  /*0910*/  @UP0 UIMAD.WIDE.U32 UR14, UR13, UR14, UR6 ;  /* 0x0000000e0d0e02a5 */ /* 0x000fc6000f8e0006 */
[----:B------:R-:W-:Y:S01]  /*0920*/  @!UP0 ULDC UR7, c[0x0][0xc] ;  /* 0x0000030000078ab9 */ /* 0x000fe20000000800 */
[----:B------:R-:W-:Y:S01]  /*0930*/  @UP0 UMOV UR6, URZ ;  /* 0x0000003f00060c82 */ /* 0x000fe20008000000 */
[----:B------:R-:W-:Y:S01]  /*0940*/  @!UP0 UIMAD.WIDE.U32 UR4, UR10, UR7, UR4 ;  /* 0x000000070a0482a5 */ /* 0x000fe2000f8e0004 */
[----:B------:R-:W-:Y:S01]  /*0950*/  MOV R2, UR14 ;  /* 0x0000000e00027c02 */ /* 0x000fe20008000f00 */
[----:B------:R-:W-:Y:S02]  /*0960*/  @UP0 UIADD3 UR6, UR15, UR6, URZ ;  /* 0x000000060f060290 */ /* 0x000fe4000fffe03f */
[----:B------:R-:W-:Y:S02]  /*0970*/  IMAD.U32 R3, RZ, RZ, UR15 ;  /* 0x0000000fff037e24 */ /* 0x000fe4000f8e00ff */
[----:B------:R-:W-:Y:S01]  /*0980*/  IMAD.U32 R5, RZ, RZ, UR5 ;  /* 0x00000005ff057e24 */ /* 0x000fe2000f8e00ff */
[----:B------:R-:W-:Y:S01]  /*0990*/  MOV R4, UR4 ;  /* 0x0000000400047c02 */ /* 0x000fe20008000f00 */
[----:B------:R-:W-:Y:S01]  /*09a0*/  @P0 IMAD.MOV.U32 R7, RZ, RZ, R2 ;  /* 0x000000ffff070224 */ /* 0x000fe200078e0002 */
[----:B------:R-:W-:Y:S01]  /*09b0*/  @P3 MOV R6, UR6 ;  /* 0x0000000600063c02 */ /* 0x000fe20008000f00 */
[----:B------:R-:W-:Y:S01]  /*09c0*/  IMAD.U32 R2, RZ, RZ, UR4 ;  /* 0x00000004ff027e24 */ /* 0x000fe2000f8e00ff */
[----:B------:R-:W-:Y:S01]  /*09d0*/  @!P5 MOV R6, R5 ;  /* 0x000000050006d202 */ /* 0x000fe20000000f00 */
[----:B------:R-:W-:-:S02]  /*09e0*/  IMAD.U32 R3, RZ, RZ, UR5 ;  /* 0x00000005ff037e24 */ /* 0x000fc4000f8e00ff */
[----:B------:R-:W-:Y:S02]  /*09f0*/  @!P4 IMAD.MOV.U32 R7, RZ, RZ, R2 ;  /* 0x000000ffff07c224 */ /* 0x000fe400078e0002 */
[----:B------:R0:W-:Y:S04]  /*0a00*/  STL [R1+0x200], R6 ;  /* 0x0002000601007387 */ /* 0x0001e80000100800 */
[----:B------:R0:W-:Y:S01]  /*0a10*/  STL [R1+0x204], R7 ;  /* 0x0002040701007387 */ /* 0x0001e20000100800 */
[----:B------:R-:W-:Y:S05]  /*0a20*/  @!P2 BRA `(.L_x_5) ;  /* 0x00000000000ca947 */ /* 0x000fea0003800000 */
[----:B------:R-:W-:Y:S01]  /*0a30*/  UCGABAR_WAIT ;  /* 0x0000000000007dc7 */ /* 0x000fe20008000000 */
[----:B------:R-:W-:Y:S01]  /*0a40*/  CCTL.IVALL ;  /* 0x00000000ff00798f */ /* 0x000fe20002000000 */
[----:B------:R-:W-:Y:S05]  /*0a50*/  BRA `(.L_x_6) ;  /* 0x0000000000047947 */ /* 0x000fea0003800000 */
.L_x_5:
[----:B------:R-:W-:Y:S06]  /*0a60*/  BAR.SYNC.DEFER_BLOCKING 0x0 ;  /* 0x0000000000007b1d */ /* 0x000fec0000010000 */
.L_x_6:
[----:B------:R-:W-:Y:S05]  /*0a70*/  @!P1 BRA `(.L_x_7) ;  /* 0x0000016400349947 */ /* 0x000fea0003800000 */
[----:B------:R-:W-:-:S06]  /*0a80*/  UISETP.GT.U32.AND UP0, UPT, UR16, 0x1, UPT ;  /* 0x000000011000788c */ /* 0x000fcc000bf04070 */
[----:B------:R-:W-:-:S13]  /*0a90*/  PLOP3.LUT P0, PT, PT, PT, UP0, 0x80, 0x0 ;  /* 0x000000000000781c */ /* 0x000fda0003f0f008 */
[----:B------:R-:W-:Y:S05]  /*0aa0*/  @P0 EXIT ;  /* 0x000000000000094d */ /* 0x000fea0003800000 */
[----:B------:R-:W-:Y:S01]  /*0ab0*/  ULDC.64 UR4, c[0x0][0x650] ;  /* 0x0001940000047ab9 */ /* 0x000fe20000000a00 */
[----:B------:R-:W-:Y:S01]  /*0ac0*/  UMOV UR41, 0xffffffff ;  /* 0xffffffff00297882 */ /* 0x000fe20000000000 */
[----:B------:R-:W-:Y:S01]  /*0ad0*/  ISETP.GE.U32.AND P0, PT, R7, UR4, PT ;  /* 0x0000000407007c0c */ /* 0x000fe2000bf06070 */
[----:B------:R-:W-:Y:S01]  /*0ae0*/  UMOV UR42, 0xffffffff ;  /* 0xffffffff002a7882 */ /* 0x000fe20000000000 */
[----:B------:R-:W-:Y:S01]  /*0af0*/  UMOV UR43, 0xffffffff ;  /* 0xffffffff002b7882 */ /* 0x000fe20000000000 */
[----:B------:R-:W-:Y:S02]  /*0b00*/  PRMT R0, RZ, 0x7610, R0 ;  /* 0x00007610ff007816 */ /* 0x000fe40000000000 */
[----:B------:R-:W-:-:S13]  /*0b10*/  ISETP.GE.U32.AND.EX P0, PT, R6, UR5, PT, P0 ;  /* 0x0000000506007c0c */ /* 0x000fda000bf06100 */
[----:B------:R-:W-:Y:S05]  /*0b20*/  @P0 BRA `(.L_x_8) ;  /* 0x0000000400480947 */ /* 0x000fea0003800000 */
[----:B------:R-:W-:Y:S01]  /*0b30*/  ULDC.64 UR16, c[0x0][0x628] ;  /* 0x00018a0000107ab9 */ /* 0x000fe20000000a00 */
[C---:B------:R-:W-:Y:S01]  /*0b40*/  R2UR UR19, R7.reuse ;  /* 0x00000000071372ca */ /* 0x040fe200000e0000 */
[----:B------:R-:W-:Y:S01]  /*0b50*/  ULDC UR18, c[0x0][0x630] ;  /* 0x00018c0000127ab9 */ /* 0x000fe20000000800 */
[----:B------:R-:W-:Y:S02]  /*0b60*/  ISETP.NE.U32.AND P0, PT, RZ, UR16, PT ;  /* 0x00000010ff007c0c */ /* 0x000fe4000bf05070 */
[----:B------:R-:W-:Y:S02]  /*0b70*/  R2UR UR4, R7 ;  /* 0x00000000070472ca */ /* 0x000fe400000e0000 */
[----:B------:R-:W-:Y:S02]  /*0b80*/  ISETP.NE.AND.EX P0, PT, RZ, UR17, PT, P0 ;  /* 0x00000011ff007c0c */ /* 0x000fe4000bf05300 */
[----:B------:R-:W-:-:S11]  /*0b90*/  R2UR UR5, R6 ;  /* 0x00000000060572ca */ /* 0x000fd600000e0000 */
[----:B------:R-:W-:Y:S05]  /*0ba0*/  @!P0 BRA `(.L_x_9) ;  /* 0x0000000000308947 */ /* 0x000fea0003800000 */
[----:B------:R-:W-:Y:S01]  /*0bb0*/  R2UR UR4, R7 ;  /* 0x00000000070472ca */ /* 0x000fe200000e0000 */
[----:B------:R-:W-:Y:S01]  /*0bc0*/  ULDC UR9, c[0x0][0x634] ;  /* 0x00018d0000097ab9 */ /* 0x000fe20000000800 */
[----:B------:R-:W-:-:S11]  /*0bd0*/  R2UR UR13, R6 ;  /* 0x00000000060d72ca */ /* 0x000fd600000e0000 */
[----:B------:R-:W-:-:S04]  /*0be0*/  UIADD3 UR9, UP0, UR4, UR9, URZ ;  /* 0x0000000904097290 */ /* 0x000fc8000ff1e03f */
[----:B------:R-:W-:-:S04]  /*0bf0*/  UIADD3.X UR13, URZ, UR13, URZ, UP0, !UPT ;  /* 0x0000000d3f0d7290 */ /* 0x000fc800087fe43f */
[----:B------:R-:W-:-:S04]  /*0c00*/  UIMAD.WIDE.U32 UR4, UR13, UR16, URZ ;  /* 0x000000100d0472a5 */ /* 0x000fc8000f8e003f */
[----:B------:R-:W-:Y:S02]  /*0c10*/  UIMAD.WIDE.U32 UR6, UP0, UR9, UR17, UR4 ;  /* 0x00000011090672a5 */ /* 0x000fe4000f800004 */
[----:B------:R-:W-:Y:S02]  /*0c20*/  UIMAD.WIDE.U32 UR4, UR9, UR16, URZ ;  /* 0x00000010090472a5 */ /* 0x000fe4000f8e003f */
[----:B------:R-:W-:Y:S02]  /*0c30*/  UIADD3.X UR15, URZ, URZ, URZ, UP0, !UPT ;  /* 0x0000003f3f0f7290 */ /* 0x000fe400087fe43f */
[----:B------:R-:W-:Y:S01]  /*0c40*/  UIADD3 URZ, UP0, UR5, UR6, URZ ;  /* 0x00000006053f7290 */ /* 0x000fe2000ff1e03f */
[----:B------:R-:W-:-:S03]  /*0c50*/  UMOV UR14, UR7 ;  /* 0x00000007000e7c82 */ /* 0x000fc60008000000 */
[----:B------:R-:W-:-:S12]  /*0c60*/  UIMAD.WIDE.U32.X UR4, UR13, UR17, UR14, UP0 ;  /* 0x000000110d0472a5 */ /* 0x000fd800080e040e */
.L_x_9:
[----:B------:R-:W-:Y:S01]  /*0c70*/  USHF.R.U64 UR43, UR4, UR18, UR5 ;  /* 0x00000012042b7299 */ /* 0x000fe20008001205 */
[----:B------:R-:W-:Y:S01]  /*0c80*/  R2UR UR7, R6 ;  /* 0x00000000060772ca */ /* 0x000fe200000e0000 */
[----:B------:R-:W-:Y:S02]  /*0c90*/  USHF.R.U32.HI UR4, URZ, UR18, UR5 ;  /* 0x000000123f047299 */ /* 0x000fe40008011605 */
[----:B------:R-:W-:Y:S01]  /*0ca0*/  UIADD3 UR5, UP0, URZ, -UR43, URZ ;  /* 0x8000002b3f057290 */ /* 0x000fe2000ff1e03f */
[----:B------:R-:W-:Y:S01]  /*0cb0*/  ULDC.64 UR14, c[0x0][0x620] ;  /* 0x00018800000e7ab9 */ /* 0x000fe20000000a00 */
[----:B------:R-:W-:Y:S02]  /*0cc0*/  UMOV UR6, UR19 ;  /* 0x0000001300067c82 */ /* 0x000fe40008000000 */
[----:B------:R-:W-:Y:S01]  /*0cd0*/  UIADD3.X UR4, URZ, ~UR4, URZ, UP0, !UPT ;  /* 0x800000043f047290 */ /* 0x000fe200087fe43f */
[----:B------:R-:W-:Y:S01]  /*0ce0*/  ULDC UR9, c[0x0][0x618] ;  /* 0x0001860000097ab9 */ /* 0x000fe20000000800 */
[----:B------:R-:W-:-:S02]  /*0cf0*/  UIMAD UR12, UR11, UR12, UR10 ;  /* 0x0000000c0b0c72a4 */ /* 0x000fc4000f8e020a */
[----:B------:R-:W-:Y:S02]  /*0d00*/  UIMAD UR4, UR4, UR14, URZ ;  /* 0x0000000e040472a4 */ /* 0x000fe4000f8e023f */
[----:B------:R-:W-:Y:S02]  /*0d10*/  UIMAD.WIDE.U32 UR6, UR5, UR14, UR6 ;  /* 0x0000000e050672a5 */ /* 0x000fe4000f8e0006 */
[----:B------:R-:W-:Y:S01]  /*0d20*/  UIMAD UR4, UR5, UR15, UR4 ;  /* 0x0000000f050472a4 */ /* 0x000fe2000f8e0204 */
[----:B------:R-:W-:Y:S01]  /*0d30*/  ULDC UR10, c[0x0][0x608] ;  /* 0x00018200000a7ab9 */ /* 0x000fe20000000800 */
[----:B------:R-:W-:Y:S02]  /*0d40*/  ULDC UR18, c[0x0][0x658] ;  /* 0x0001960000127ab9 */ /* 0x000fe40000000800 */
[----:B------:R-:W-:Y:S01]  /*0d50*/  UIADD3 UR7, UR7, UR4, URZ ;  /* 0x0000000407077290 */ /* 0x000fe2000fffe03f */
[----:B------:R-:W-:Y:S02]  /*0d60*/  UMOV UR11, 0xffffffff ;  /* 0xffffffff000b7882 */ /* 0x000fe40000000000 */
[----:B------:R-:W-:Y:S01]  /*0d70*/  ULDC.64 UR4, c[0x0][0x640] ;  /* 0x0001900000047ab9 */ /* 0x000fe20000000a00 */
[----:B------:R-:W-:Y:S01]  /*0d80*/  USHF.R.U64 UR16, UR6, UR9, UR7 ;  /* 0x0000000906107299 */ /* 0x000fe20008001207 */
[----:B------:R-:W-:Y:S01]  /*0d90*/  ISETP.NE.U32.AND P0, PT, RZ, UR4, PT ;  /* 0x00000004ff007c0c */ /* 0x000fe2000bf05070 */
[----:B------:R-:W-:-:S02]  /*0da0*/  USHF.R.U32.HI UR7, URZ, UR9, UR7 ;  /* 0x000000093f077299 */ /* 0x000fc40008011607 */
[----:B------:R-:W-:Y:S01]  /*0db0*/  USHF.L.U32 UR6, UR11, UR18, URZ ;  /* 0x000000120b067299 */ /* 0x000fe2000800063f */
[----:B------:R-:W-:Y:S01]  /*0dc0*/  ISETP.NE.AND.EX P0, PT, RZ, UR5, PT, P0 ;  /* 0x00000005ff007c0c */ /* 0x000fe2000bf05300 */
[----:B------:R-:W-:Y:S02]  /*0dd0*/  USHF.R.U64 UR22, UR16, UR10, UR7 ;  /* 0x0000000a10167299 */ /* 0x000fe40008001207 */
[----:B------:R-:W-:Y:S02]  /*0de0*/  USHF.R.U32.HI UR7, URZ, UR10, UR7 ;  /* 0x0000000a3f077299 */ /* 0x000fe40008011607 */
[----:B------:R-:W-:Y:S02]  /*0df0*/  UISETP.NE.AND UP1, UPT, UR46, URZ, UPT ;  /* 0x0000003f2e00728c */ /* 0x000fe4000bf25270 */
[----:B------:R-:W-:Y:S01]  /*0e00*/  USHF.R.U64 UR23, UR22, UR18, UR7 ;  /* 0x0000001216177299 */ /* 0x000fe20008001207 */
[----:B------:R-:W-:Y:S01]  /*0e10*/  ULDC UR17, c[0x0][0x600] ;  /* 0x0001800000117ab9 */ /* 0x000fe20000000800 */
[----:B------:R-:W-:-:S02]  /*0e20*/  ULOP3.LUT UR13, URZ, UR6, URZ, 0x33, !UPT ;  /* 0x000000063f0d7292 */ /* 0x000fc4000f8e333f */
[----:B------:R-:W-:Y:S02]  /*0e30*/  UIADD3 UR15, UR17, -0x1, URZ ;  /* 0xffffffff110f7890 */ /* 0x000fe4000fffe03f */
[----:B------:R-:W-:Y:S02]  /*0e40*/  USEL UR12, UR8, UR12, !UP1 ;  /* 0x0000000c080c7287 */ /* 0x000fe4000c800000 */
[----:B------:R-:W-:Y:S01]  /*0e50*/  USHF.R.U32.HI UR7, URZ, UR18, UR7 ;  /* 0x000000123f077299 */ /* 0x000fe20008011607 */
[----:B------:R-:W-:Y:S01]  /*0e60*/  ULDC UR19, c[0x0][0x648] ;  /* 0x0001920000137ab9 */ /* 0x000fe20000000800 */
[----:B------:R-:W-:Y:S01]  /*0e70*/  ULDC UR20, c[0x0][0x638] ;  /* 0x00018e0000147ab9 */ /* 0x000fe20000000800 */
[----:B------:R-:W-:Y:S01]  /*0e80*/  UMOV UR21, 0x1 ;  /* 0x0000000100157882 */ /* 0x000fe20000000000 */
[----:B------:R-:W-:Y:S01]  /*0e90*/  UMOV UR6, UR23 ;  /* 0x0000001700067c82 */ /* 0x000fe20008000000 */
[----:B------:R-:W-:Y:S07]  /*0ea0*/  @!P0 BRA `(.L_x_10) ;  /* 0x0000000000308947 */ /* 0x000fee0003800000 */
[----:B------:R-:W-:Y:S02]  /*0eb0*/  ULDC UR10, c[0x0][0x64c] ;  /* 0x00019300000a7ab9 */ /* 0x000fe40000000800 */
        /* <DEDUP_REMOVED lines=8> */
[----:B------:R-:W-:-:S07]  /*0f40*/  UIMAD.WIDE.U32.X UR4, UR14, UR5, UR10, UP0 ;  /* 0x000000050e0472a5 */ /* 0x000fce00080e040a */
[----:B------:R-:W-:Y:S01]  /*0f50*/  UMOV UR6, UR4 ;  /* 0x0000000400067c82 */ /* 0x000fe20008000000 */
[----:B------:R-:W-:-:S05]  /*0f60*/  UMOV UR7, UR5 ;  /* 0x0000000500077c82 */ /* 0x000fca0008000000 */
.L_x_10:
[----:B------:R-:W-:Y:S01]  /*0f70*/  USHF.R.U64 UR5, UR6, UR19, UR7 ;  /* 0x0000001306057299 */ /* 0x000fe20008001207 */
[----:B------:R-:W-:Y:S01]  /*0f80*/  IMAD.MOV.U32 R0, RZ, RZ, 0x1 ;  /* 0x00000001ff007424 */ /* 0x000fe200078e00ff */
[----:B------:R-:W-:Y:S02]  /*0f90*/  USHF.L.U32 UR4, UR21, UR18, URZ ;  /* 0x0000001215047299 */ /* 0x000fe4000800063f */
[----:B------:R-:W-:Y:S02]  /*0fa0*/  ULOP3.LUT UR13, UR22, UR13, URZ, 0xc0, !UPT ;  /* 0x0000000d160d7292 */ /* 0x000fe4000f8ec03f */
[----:B------:R-:W-:Y:S02]  /*0fb0*/  UIADD3 UR6, -UR5, URZ, URZ ;  /* 0x0000003f05067290 */ /* 0x000fe4000fffe13f */
[----:B------:R-:W-:Y:S02]  /*0fc0*/  UIMAD UR13, UR4, UR5, UR13 ;  /* 0x00000005040d72a4 */ /* 0x000fe4000f8e020d */
[----:B------:R-:W-:-:S02]  /*0fd0*/  ULOP3.LUT UR15, UR16, UR15, URZ, 0xc0, !UPT ;  /* 0x0000000f100f7292 */ /* 0x000fc4000f8ec03f */
[----:B------:R-:W-:Y:S01]  /*0fe0*/  UIMAD UR4, UR6, UR20, UR23 ;  /* 0x00000014060472a4 */ /* 0x000fe2000f8e0217 */
[----:B------:R-:W-:Y:S01]  /*0ff0*/  ULDC UR5, c[0x0][0x610] ;  /* 0x0001840000057ab9 */ /* 0x000fe20000000800 */
[----:B------:R-:W-:Y:S02]  /*1000*/  UISETP.NE.AND UP0, UPT, UR46, URZ, UPT ;  /* 0x0000003f2e00728c */ /* 0x000fe4000bf05270 */
[----:B------:R-:W-:Y:S02]  /*1010*/  UIMAD UR12, UR13, UR5, UR12 ;  /* 0x000000050d0c72a4 */ /* 0x000fe4000f8e020c */
[----:B------:R-:W-:-:S04]  /*1020*/  UIMAD UR4, UR4, UR17, UR15 ;  /* 0x00000011040472a4 */ /* 0x000fc8000f8e020f */
[----:B------:R-:W-:Y:S02]  /*1030*/  USEL UR42, UR4, UR12, !UP0 ;  /* 0x0000000c042a7287 */ /* 0x000fe4000c000000 */
[----:B------:R-:W-:-:S12]  /*1040*/  USEL UR41, UR12, UR4, !UP0 ;  /* 0x000000040c297287 */ /* 0x000fd8000c000000 */
.L_x_8:
[----:B------:R-:W-:-:S08]  /*1050*/  NOP ;  /* 0x0000000000007918 */ /* 0x000fd00000000000 */
[----:B------:R-:W1:Y:S02]  /*1060*/  USETMAXREG.TRY_ALLOC.CTAPOOL UP0, 0xf0 ;  /* 0x000000f0000079c8 */ /* 0x000e640008000600 */
[----:B-1----:R-:W-:-:S13]  /*1070*/  PLOP3.LUT P0, PT, PT, PT, UP0, 0x80, 0x0 ;  /* 0x000000000000781c */ /* 0x002fda0003f0f008 */
[----:B------:R-:W-:Y:S05]  /*1080*/  @!P0 BRA `(.L_x_8) ;  /* 0xfffffffc00f08947 */ /* 0x000fea000383ffff */
[----:B------:R-:W-:Y:S01]  /*1090*/  ULDC.64 UR4, c[0x0][0x598] ;  /* 0x0001660000047ab9 */ /* 0x000fe20000000a00 */
[----:B------:R-:W-:Y:S01]  /*10a0*/  ULDC.64 UR36, c[0x0][0x208] ;  /* 0x0000820000247ab9 */ /* 0x000fe20000000a00 */
[----:B------:R-:W-:-:S04]  /*10b0*/  ISETP.NE.U32.AND P0, PT, RZ, UR4, PT ;  /* 0x00000004ff007c0c */ /* 0x000fc8000bf05070 */
[----:B------:R-:W-:-:S13]  /*10c0*/  ISETP.NE.AND.EX P0, PT, RZ, UR5, PT, P0 ;  /* 0x00000005ff007c0c */ /* 0x000fda000bf05300 */
[----:B------:R-:W-:Y:S05]  /*10d0*/  @!P0 BRA `(.L_x_11) ;  /* 0x00000000001c8947 */ /* 0x000fea0003800000 */
[----:B------:R-:W1:Y:S02]  /*10e0*/  LDC.64 R2, c[0x0][0x598] ;  /* 0x00016600ff027b82 */ /* 0x000e640000000a00 */
[----:B-1----:R-:W2:Y:S02]  /*10f0*/  LDG.E.64 R2, desc[UR36][R2.64] ;  /* 0x0000002402027981 */ /* 0x002ea4000c1e1b00 */
[----:B--2---:R-:W-:-:S04]  /*1100*/  ISETP.NE.U32.AND P0, PT, R2, RZ, PT ;  /* 0x000000ff0200720c */ /* 0x004fc80003f05070 */
[----:B------:R-:W-:-:S13]  /*1110*/  ISETP.NE.AND.EX P0, PT, R3, RZ, PT, P0 ;  /* 0x000000ff0300720c */ /* 0x000fda0003f05300 */
[----:B------:R-:W-:Y:S05]  /*1120*/  @!P0 BRA `(.L_x_11) ;  /* 0x0000000000088947 */ /* 0x000fea0003800000 */
[----:B------:R1:W5:Y:S01]  /*1130*/  LD.E R17, desc[UR36][R2.64] ;  /* 0x0000002402117980 */ /* 0x000362000c101900 */
[----:B------:R-:W-:Y:S05]  /*1140*/  BRA `(.L_x_12) ;  /* 0x0000000000247947 */ /* 0x000fea0003800000 */
.L_x_11:
[----:B------:R-:W-:Y:S02]  /*1150*/  ULDC.64 UR4, c[0x0][0x588] ;  /* 0x0001620000047ab9 */ /* 0x000fe40000000a00 */
[----:B------:R-:W-:-:S04]  /*1160*/  ISETP.NE.U32.AND P0, PT, RZ, UR4, PT ;  /* 0x00000004ff007c0c */ /* 0x000fc8000bf05070 */
[----:B------:R-:W-:-:S13]  /*1170*/  ISETP.NE.AND.EX P0, PT, RZ, UR5, PT, P0 ;  /* 0x00000005ff007c0c */ /* 0x000fda000bf05300 */
[----:B------:R-:W-:Y:S05]  /*1180*/  @!P0 BRA `(.L_x_13) ;  /* 0x00000000000c8947 */ /* 0x000fea0003800000 */
[----:B------:R-:W1:Y:S02]  /*1190*/  LDC.64 R2, c[0x0][0x588] ;  /* 0x00016200ff027b82 */ /* 0x000e640000000a00 */
[----:B-1----:R2:W5:Y:S01]  /*11a0*/  LDG.E R17, desc[UR36][R2.64] ;  /* 0x0000002402117981 */ /* 0x002562000c1e1900 */
[----:B------:R-:W-:Y:S05]  /*11b0*/  BRA `(.L_x_12) ;  /* 0x0000000000087947 */ /* 0x000fea0003800000 */
.L_x_13:
[----:B------:R-:W-:Y:S02]  /*11c0*/  ULDC UR4, c[0x0][0x580] ;  /* 0x0001600000047ab9 */ /* 0x000fe40000000800 */
[----:B------:R-:W-:-:S07]  /*11d0*/  IMAD.U32 R17, RZ, RZ, UR4 ;  /* 0x00000004ff117e24 */ /* 0x000fce000f8e00ff */
.L_x_12:
[----:B------:R-:W-:Y:S02]  /*11e0*/  ULDC.64 UR4, c[0x0][0x5a0] ;  /* 0x0001680000047ab9 */ /* 0x000fe40000000a00 */
[----:B------:R-:W-:-:S04]  /*11f0*/  ISETP.NE.U32.AND P0, PT, RZ, UR4, PT ;  /* 0x00000004ff007c0c */ /* 0x000fc8000bf05070 */
[----:B------:R-:W-:-:S13]  /*1200*/  ISETP.NE.AND.EX P0, PT, RZ, UR5, PT, P0 ;  /* 0x00000005ff007c0c */ /* 0x000fda000bf05300 */
[----:B------:R-:W-:Y:S05]  /*1210*/  @!P0 BRA `(.L_x_14) ;  /* 0x00000000001c8947 */ /* 0x000fea0003800000 */
[----:B-12---:R-:W1:Y:S02]  /*1220*/  LDC.64 R2, c[0x0][0x5a0] ;  /* 0x00016800ff027b82 */ /* 0x006e640000000a00 */
[----:B-1----:R-:W2:Y:S02]  /*1230*/  LDG.E.64 R2, desc[UR36][R2.64] ;  /* 0x0000002402027981 */ /* 0x002ea4000c1e1b00 */
[----:B--2---:R-:W-:-:S04]  /*1240*/  ISETP.NE.U32.AND P0, PT, R2, RZ, PT ;  /* 0x000000ff0200720c */ /* 0x004fc80003f05070 */
[----:B------:R-:W-:-:S13]  /*1250*/  ISETP.NE.AND.EX P0, PT, R3, RZ, PT, P0 ;  /* 0x000000ff0300720c */ /* 0x000fda0003f05300 */
[----:B------:R-:W-:Y:S05]  /*1260*/  @!P0 BRA `(.L_x_14) ;  /* 0x0000000000088947 */ /* 0x000fea0003800000 */
[----:B------:R1:W5:Y:S01]  /*1270*/  LD.E R18, desc[UR36][R2.64] ;  /* 0x0000002402127980 */ /* 0x000362000c101900 */
[----:B------:R-:W-:Y:S05]  /*1280*/  BRA `(.L_x_15) ;  /* 0x0000000000247947 */ /* 0x000fea0003800000 */
.L_x_14:
[----:B------:R-:W-:Y:S02]  /*1290*/  ULDC.64 UR4, c[0x0][0x590] ;  /* 0x0001640000047ab9 */ /* 0x000fe40000000a00 */
[----:B------:R-:W-:-:S04]  /*12a0*/  ISETP.NE.U32.AND P0, PT, RZ, UR4, PT ;  /* 0x00000004ff007c0c */ /* 0x000fc8000bf05070 */
[----:B------:R-:W-:-:S13]  /*12b0*/  ISETP.NE.AND.EX P0, PT, RZ, UR5, PT, P0 ;  /* 0x00000005ff007c0c */ /* 0x000fda000bf05300 */
[----:B------:R-:W-:Y:S05]  /*12c0*/  @!P0 BRA `(.L_x_16) ;  /* 0x00000000000c8947 */ /* 0x000fea0003800000 */
[----:B-12---:R-:W1:Y:S02]  /*12d0*/  LDC.64 R2, c[0x0][0x590] ;  /* 0x00016400ff027b82 */ /* 0x006e640000000a00 */
[----:B-1----:R2:W5:Y:S01]  /*12e0*/  LDG.E R18, desc[UR36][R2.64] ;  /* 0x0000002402127981 */ /* 0x002562000c1e1900 */
[----:B------:R-:W-:Y:S05]  /*12f0*/  BRA `(.L_x_15) ;  /* 0x0000000000087947 */ /* 0x000fea0003800000 */
.L_x_16:
[----:B------:R-:W-:Y:S02]  /*1300*/  ULDC UR4, c[0x0][0x584] ;  /* 0x0001610000047ab9 */ /* 0x000fe40000000800 */
[----:B------:R-:W-:-:S07]  /*1310*/  MOV R18, UR4 ;  /* 0x0000000400127c02 */ /* 0x000fce0008000f00 */
.L_x_15:
[----:B------:R-:W-:-:S13]  /*1320*/  LOP3.LUT P0, RZ, R0, 0xff, RZ, 0xc0, !PT ;  /* 0x000000ff00ff7812 */ /* 0x000fda000780c0ff */
[----:B------:R-:W-:Y:S05]  /*1330*/  @!P0 EXIT ;  /* 0x000000000000894d */ /* 0x000fea0003800000 */
[----:B------:R-:W-:Y:S01]  /*1340*/  ULDC UR4, c[0x0][0x28c] ;  /* 0x0000a30000047ab9 */ /* 0x000fe20000000800 */
[----:B------:R-:W-:Y:S01]  /*1350*/  UMOV UR38, URZ ;  /* 0x0000003f00267c82 */ /* 0x000fe20008000000 */
[----:B------:R-:W-:Y:S01]  /*1360*/  UIADD3 UR4, UR4, 0x7f, URZ ;  /* 0x0000007f04047890 */ /* 0x000fe2000fffe03f */
[----:B------:R-:W-:-:S03]  /*1370*/  UMOV UR39, URZ ;  /* 0x0000003f00277c82 */ /* 0x000fc60008000000 */
[----:B------:R-:W-:-:S04]  /*1380*/  USHF.R.S32.HI UR5, URZ, 0x1f, UR4 ;  /* 0x0000001f3f057899 */ /* 0x000fc80008011404 */
[----:B------:R-:W-:-:S04]  /*1390*/  ULEA.HI UR5, UR5, UR4, URZ, 0x7 ;  /* 0x0000000405057291 */ /* 0x000fc8000f8f383f */
[----:B------:R-:W-:-:S12]  /*13a0*/  USHF.R.S32.HI UR44, URZ, 0x7, UR5 ;  /* 0x000000073f2c7899 */ /* 0x000fd80008011405 */
.L_x_550:
[----:B------:R-:W3:Y:S01]  /*13b0*/  S2R R0, SR_TID.X ;  /* 0x0000000000007919 */ /* 0x000ee20000002100 */
[----:B----4-:R-:W4:Y:S01]  /*13c0*/  S2UR UR7, SR_CgaCtaId ;  /* 0x00000000000779c3 */ /* 0x010f220000008800 */
[----:B------:R-:W-:Y:S02]  /*13d0*/  UMOV UR6, 0x400 ;  /* 0x0000040000067882 */ /* 0x000fe40000000000 */
[----:B----4-:R-:W-:Y:S01]  /*13e0*/  ULEA UR6, UR7, UR6, 0x18 ;  /* 0x0000000607067291 */ /* 0x010fe2000f8ec03f */
[----:B---3--:R-:W-:-:S04]  /*13f0*/  LOP3.LUT R0, R0, 0x80, RZ, 0xc0, !PT ;  /* 0x0000008000007812 */ /* 0x008fc800078ec0ff */
[----:B------:R-:W-:-:S06]  /*1400*/  SHF.R.U32.HI R0, RZ, 0x7, R0 ;  /* 0x00000007ff007819 */ /* 0x000fcc0000011600 */
[----:B------:R-:W3:Y:S02]  /*1410*/  SHFL.IDX PT, R0, R0, RZ, 0x1f ;  /* 0x00001fff00007589 */ /* 0x000ee400000e0000 */
[----:B---3--:R-:W-:-:S13]  /*1420*/  R2UR UR4, R0 ;  /* 0x00000000000472ca */ /* 0x008fda00000e0000 */
[----:B------:R-:W-:-:S04]  /*1430*/  ULEA.HI UR5, UR4, UR4, URZ, 0x1 ;  /* 0x0000000404057291 */ /* 0x000fc8000f8f083f */
[----:B------:R-:W-:-:S04]  /*1440*/  ULOP3.LUT UR5, UR5, 0x7fffe, URZ, 0xc0, !UPT ;  /* 0x0007fffe05057892 */ /* 0x000fc8000f8ec03f */
[----:B------:R-:W-:-:S03]  /*1450*/  UIADD3 UR5, UR4, -UR5, URZ ;  /* 0x8000000504057290 */ /* 0x000fc6000fffe03f */
[----:B------:R-:W-:Y:S01]  /*1460*/  ULDC UR4, c[0x0][0x28c] ;  /* 0x0000a30000047ab9 */ /* 0x000fe20000000800 */
[----:B------:R-:W-:Y:S01]  /*1470*/  ULEA UR5, UR5, UR6, 0xd ;  /* 0x0000000605057291 */ /* 0x000fe2000f8e683f */
[----:B------:R-:W-:-:S03]  /*1480*/  ISETP.LT.AND P0, PT, RZ, UR4, PT ;  /* 0x00000004ff007c0c */ /* 0x000fc6000bf01270 */
[----:B------:R-:W-:-:S04]  /*1490*/  UIADD3 UR5, UR5, 0x100, URZ ;  /* 0x0000010005057890 */ /* 0x000fc8000fffe03f */
[----:B------:R-:W-:-:S04]  /*14a0*/  USHF.R.U32.HI UR5, URZ, 0x4, UR5 ;  /* 0x000000043f057899 */ /* 0x000fc80008011605 */
[----:B------:R-:W-:-:S04]  /*14b0*/  ULOP3.LUT UR5, UR5, 0x3fff, URZ, 0xc0, !UPT ;  /* 0x00003fff05057892 */ /* 0x000fc8000f8ec03f */
[----:B------:R-:W-:Y:S01]  /*14c0*/  ULOP3.LUT UR45, UR5, 0x10000, URZ, 0xfc, !UPT ;  /* 0x00010000052d7892 */ /* 0x000fe2000f8efc3f */
[----:B--2---:R-:W-:Y:S11]  /*14d0*/  @P0 BRA `(.L_x_17) ;  /* 0x0000000000400947 */ /* 0x004ff60003800000 */
[----:B------:R-:W-:Y:S01]  /*14e0*/  MOV R0, 0x0 ;  /* 0x0000000000007802 */ /* 0x000fe20000000f00 */
[----:B------:R-:W-:Y:S01]  /*14f0*/  ULDC.64 UR4, c[0x4][0x68] ;  /* 0x01001a0000047ab9 */ /* 0x000fe20000000a00 */
[----:B------:R-:W-:Y:S01]  /*1500*/  ULDC.64 UR6, c[0x4][0x8] ;  /* 0x0100020000067ab9 */ /* 0x000fe20000000a00 */
[----:B------:R-:W-:Y:S01]  /*1510*/  IMAD.U32 R4, RZ, RZ, UR4 ;  /* 0x00000004ff047e24 */ /* 0x000fe2000f8e00ff */
[----:B-12---:R1:W2:Y:S01]  /*1520*/  LDC.64 R2, c[0x4][R0] ;  /* 0x0100000000027b82 */ /* 0x0062a20000000a00 */
[----:B------:R-:W-:Y:S01]  /*1530*/  IMAD.U32 R5, RZ, RZ, UR5 ;  /* 0x00000005ff057e24 */ /* 0x000fe2000f8e00ff */
[----:B------:R-:W-:Y:S01]  /*1540*/  ULDC.64 UR4, c[0x4][0x70] ;  /* 0x01001c0000047ab9 */ /* 0x000fe20000000a00 */
[----:B------:R-:W-:Y:S01]  /*1550*/  IMAD.U32 R10, RZ, RZ, UR6 ;  /* 0x00000006ff0a7e24 */ /* 0x000fe2000f8e00ff */
[----:B0-----:R-:W-:Y:S01]  /*1560*/  MOV R6, UR4 ;  /* 0x0000000400067c02 */ /* 0x001fe20008000f00 */
[----:B------:R-:W-:Y:S01]  /*1570*/  IMAD.U32 R7, RZ, RZ, UR5 ;  /* 0x00000005ff077e24 */ /* 0x000fe2000f8e00ff */
[----:B------:R-:W-:Y:S01]  /*1580*/  MOV R11, UR7 ;  /* 0x00000007000b7c02 */ /* 0x000fe20008000f00 */
[----:B------:R-:W-:Y:S01]  /*1590*/  IMAD.MOV.U32 R8, RZ, RZ, 0x1e1 ;  /* 0x000001e1ff087424 */ /* 0x000fe200078e00ff */
[----:B------:R-:W-:Y:S01]  /*15a0*/  MOV R13, RZ ;  /* 0x000000ff000d7202 */ /* 0x000fe20000000f00 */
[----:B-1----:R-:W-:-:S07]  /*15b0*/  IMAD.MOV.U32 R12, RZ, RZ, 0x1 ;  /* 0x00000001ff0c7424 */ /* 0x002fce00078e00ff */
[----:B------:R-:W-:-:S07]  /*15c0*/  LEPC R20, `(.L_x_17) ;  /* 0x000000001014794e */ /* 0x000fce0000000000 */
[----:B--2--5:R-:W-:Y:S05]  /*15d0*/  CALL.ABS.NOINC R2 ;  /* 0x0000000002007343 */ /* 0x024fea0003c00000 */
.L_x_17:
[----:B------:R-:W-:-:S06]  /*15e0*/  ULOP3.LUT UR4, UR40, 0x1, URZ, 0xfc, !UPT ;  /* 0x0000000128047892 */ /* 0x000fcc000f8efc3f */
[----:B------:R-:W-:-:S05]  /*15f0*/  IMAD.U32 R0, RZ, RZ, UR4 ;  /* 0x00000004ff007e24 */ /* 0x000fca000f8e00ff */
[----:B------:R-:W-:-:S13]  /*1600*/  ISETP.NE.AND P0, PT, R0, 0x3, PT ;  /* 0x000000030000780c */ /* 0x000fda0003f05270 */
[----:B------:R-:W-:Y:S05]  /*1610*/  @!P0 BRA `(.L_x_18) ;  /* 0x0000000000048947 */ /* 0x000fea0003800000 */
[----:B------:R-:W-:Y:S01]  /*1620*/  BPT.TRAP 0x1 ;  /* 0x000000040000795c */ /* 0x000fe20000300000 */
.L_x_18:
[----:B------:R-:W3:Y:S01]  /*1630*/  S2UR UR5, SR_CgaCtaId ;  /* 0x00000000000579c3 */ /* 0x000ee20000008800 */
[----:B------:R-:W-:Y:S01]  /*1640*/  UMOV UR4, 0x400 ;  /* 0x0000040000047882 */ /* 0x000fe20000000000 */
[----:B-12---:R-:W-:Y:S01]  /*1650*/  IMAD.U32 R3, RZ, RZ, UR39 ;  /* 0x00000027ff037e24 */ /* 0x006fe2000f8e00ff */
[----:B------:R-:W-:-:S04]  /*1660*/  MOV R2, UR38 ;  /* 0x0000002600027c02 */ /* 0x000fc80008000f00 */
[----:B------:R-:W-:Y:S01]  /*1670*/  SHF.L.U32 R2, R2, 0x1f, RZ ;  /* 0x0000001f02027819 */ /* 0x000fe200000006ff */
[----:B---3--:R-:W-:-:S06]  /*1680*/  ULEA UR4, UR5, UR4, 0x18 ;  /* 0x0000000405047291 */ /* 0x008fcc000f8ec03f */
[----:B------:R-:W-:-:S04]  /*1690*/  IMAD.U32 R0, RZ, RZ, UR4 ;  /* 0x00000004ff007e24 */ /* 0x000fc8000f8e00ff */
[----:B------:R-:W-:-:S04]  /*16a0*/  IMAD R3, R3, 0x8, R0 ;  /* 0x0000000803037824 */ /* 0x000fc800078e0200 */
[----:B------:R1:W2:Y:S01]  /*16b0*/  SYNCS.PHASECHK.TRANS64.TRYWAIT P1, [R3+URZ], R2 ;  /* 0x00000002030075a7 */ /* 0x0002a2000802017f */
[----:B------:R-:W-:Y:S05]  /*16c0*/  @!P0 BRA `(.L_x_19) ;  /* 0x0000000000048947 */ /* 0x000fea0003800000 */
[----:B------:R-:W-:Y:S01]  /*16d0*/  BPT.TRAP 0x1 ;  /* 0x000000040000795c */ /* 0x000fe20000300000 */
.L_x_19:
[----:B--2---:R-:W-:Y:S05]  /*16e0*/  @P1 BRA `(.L_x_20) ;  /* 0x0000000000081947 */ /* 0x004fea0003800000 */
[----:B------:R-:W2:Y:S02]  /*16f0*/  SYNCS.PHASECHK.TRANS64.TRYWAIT P1, [R3+URZ], R2 ;  /* 0x00000002030075a7 */ /* 0x000ea4000802017f */
[----:B--2---:R-:W-:Y:S05]  /*1700*/  @!P1 BRA `(.L_x_21) ;  /* 0x0000017000209947 */ /* 0x004fea0003800000 */
.L_x_20:
[----:B------:R-:W-:-:S04]  /*1710*/  UISETP.LT.AND UP0, UPT, UR44, 0x1, UPT ;  /* 0x000000012c00788c */ /* 0x000fc8000bf01270 */
[----:B------:R-:W-:-:S06]  /*1720*/  USEL UR4, UR44, 0x1, UP0 ;  /* 0x000000012c047887 */ /* 0x000fcc0008000000 */
[----:B-12---:R-:W-:Y:S01]  /*1730*/  MOV R2, UR4 ;  /* 0x0000000400027c02 */ /* 0x006fe20008000f00 */
[----:B------:R-:W-:Y:S05]  /*1740*/  WARPSYNC.ALL ;  /* 0x0000000000007948 */ /* 0x000fea0003800000 */
[----:B------:R-:W-:-:S04]  /*1750*/  IADD3 R2, -R2, UR44, RZ ;  /* 0x0000002c02027c10 */ /* 0x000fc8000fffe1ff */
[----:B------:R-:W-:Y:S02]  /*1760*/  ISETP.GE.AND P1, PT, R2, 0x1, PT ;  /* 0x000000010200780c */ /* 0x000fe40003f26270 */
[----:B------:R-:W-:Y:S01]  /*1770*/  R2UR UR4, R0 ;  /* 0x00000000000472ca */ /* 0x000fe200000e0000 */
[----:B------:R-:W-:Y:S01]  /*1780*/  ULEA UR5, UR39, UR45, 0xb ;  /* 0x0000002d27057291 */ /* 0x000fe2000f8e583f */
[----:B------:R-:W-:Y:S01]  /*1790*/  WARPGROUP.ARRIVE ;  /* 0x00000000000079c5 */ /* 0x000fe20000000000 */
[----:B------:R-:W-:Y:S01]  /*17a0*/  UMOV UR9, 0x40000040 ;  /* 0x4000004000097882 */ /* 0x000fe20000000000 */
[----:B------:R-:W-:Y:S01]  /*17b0*/  UMOV UR11, 0x40000040 ;  /* 0x40000040000b7882 */ /* 0x000fe20000000000 */
[----:B------:R-:W-:Y:S03]  /*17c0*/  STL [R1+0x2cc], R19 ;  /* 0x0002cc1301007387 */ /* 0x000fe60000100800 */
[----:B------:R-:W-:Y:S01]  /*17d0*/  UMOV UR8, UR5 ;  /* 0x0000000500087c82 */ /* 0x000fe20008000000 */
[----:B-----5:R-:W-:Y:S04]  /*17e0*/  STL [R1+0x2c8], R18 ;  /* 0x0002c81201007387 */ /* 0x020fe80000100800 */
[----:B------:R-:W-:Y:S01]  /*17f0*/  UIADD3 UR4, UR4, 0x20100, URZ ;  /* 0x0002010004047890 */ /* 0x000fe2000fffe03f */
[----:B------:R1:W-:Y:S03]  /*1800*/  STL [R1+0x2c4], R17 ;  /* 0x0002c41101007387 */ /* 0x0003e60000100800 */
[----:B------:R-:W-:Y:S01]  /*1810*/  USHF.R.U32.HI UR4, URZ, 0x4, UR4 ;  /* 0x000000043f047899 */ /* 0x000fe20008011604 */
[----:B------:R-:W-:Y:S03]  /*1820*/  STL [R1+0x2c0], R16 ;  /* 0x0002c01001007387 */ /* 0x000fe60000100800 */
[----:B------:R-:W-:Y:S01]  /*1830*/  ULOP3.LUT UR4, UR4, 0x3fff, URZ, 0xc0, !UPT ;  /* 0x00003fff04047892 */ /* 0x000fe2000f8ec03f */
[----:B------:R2:W-:Y:S03]  /*1840*/  STL [R1+0x2bc], R2 ;  /* 0x0002bc0201007387 */ /* 0x0005e60000100800 */
[----:B------:R-:W-:Y:S01]  /*1850*/  ULOP3.LUT UR4, UR4, 0x10000, URZ, 0xfc, !UPT ;  /* 0x0001000004047892 */ /* 0x000fe2000f8efc3f */
[----:B------:R3:W-:Y:S03]  /*1860*/  STL [R1+0x2d0], R0 ;  /* 0x0002d00001007387 */ /* 0x0007e60000100800 */
[----:B------:R-:W-:-:S07]  /*1870*/  ULEA UR6, UR39, UR4, 0xb ;  /* 0x0000000427067291 */ /* 0x000fce000f8e583f */
[----:B------:R-:W-:Y:S02]  /*1880*/  UMOV UR10, UR6 ;  /* 0x00000006000a7c82 */ /* 0x000fe40008000000 */
[----:B------:R-:W-:Y:S01]  /*1890*/  IGMMA.64x256x32.S8.S8 R24, gdesc[UR8], RZ, !UPT, gsb0 ;  /* 0x06600000081879f1 */ /* 0x000fe2000c0410ff */
[----:B------:R-:W-:Y:S01]  /*18a0*/  UIADD3 UR8, UR5, 0x400, URZ ;  /* 0x0000040005087890 */ /* 0x000fe2000fffe03f */
[----:B------:R-:W-:Y:S01]  /*18b0*/  UMOV UR9, 0x40000040 ;  /* 0x4000004000097882 */ /* 0x000fe20000000000 */
[----:B------:R-:W-:Y:S02]  /*18c0*/  WARPGROUP.DEPBAR.LE gsb0, 0x0 ;  /* 0x00008000000079c5 */ /* 0x000fe40000010000 */
[----:B------:R-:W-:Y:S01]  /*18d0*/  STL.64 [R1], R24 ;  /* 0x0000001801007387 */ /* 0x000fe20000100a00 */
[----:B------:R-:W-:Y:S01]  /*18e0*/  IMAD.MOV.U32 R235, RZ, RZ, R46 ;  /* 0x000000ffffeb7224 */ /* 0x000fe200078e002e */
[----:B------:R-:W-:Y:S01]  /*18f0*/  MOV R233, R48 ;  /* 0x0000003000e97202 */ /* 0x000fe20000000f00 */
[----:B------:R-:W-:Y:S01]  /*1900*/  IMAD.MOV.U32 R234, RZ, RZ, R47 ;  /* 0x000000ffffea7224 */ /* 0x000fe200078e002f */
[----:B------:R-:W-:Y:S01]  /*1910*/  STL.64 [R1+0x8], R26 ;  /* 0x0000081a01007387 */ /* 0x000fe20000100a00 */
        /* <DEDUP_REMOVED lines=73> */
[----:B-1----:R-:W-:Y:S01]  /*1db0*/  MOV R17, R135 ;  /* 0x0000008700117202 */ /* 0x002fe20000000f00 */
        /* <DEDUP_REMOVED lines=9> */
[----:B--2---:R-:W-:Y:S01]  /*1e50*/  MOV R2, R150 ;  /* 0x0000009600027202 */ /* 0x004fe20000000f00 */
[----:B------:R-:W-:Y:S01]  /*1e60*/  IMAD.MOV.U32 R196, RZ, RZ, R112 ;  /* 0x000000ffffc47224 */ /* 0x000fe200078e0070 */
[----:B------:R1:W-:Y:S01]  /*1e70*/  STL.64 [R1+0x50], R44 ;  /* 0x0000502c01007387 */ /* 0x0003e20000100a00 */
[----:B------:R-:W-:-:S02]  /*1e80*/  IMAD.MOV.U32 R197, RZ, RZ, R113 ;  /* 0x000000ffffc57224 */ /* 0x000fc400078e0071 */
[----:B------:R-:W-:Y:S01]  /*1e90*/  IMAD.MOV.U32 R199, RZ, RZ, R115 ;  /* 0x000000ffffc77224 */ /* 0x000fe200078e0073 */
[----:B------:R-:W-:Y:S01]  /*1ea0*/  STL [R1+0x588], R155 ;  /* 0x0005889b01007387 */ /* 0x000fe20000100800 */
[----:B------:R-:W-:Y:S02]  /*1eb0*/  IMAD.MOV.U32 R200, RZ, RZ, R116 ;  /* 0x000000ffffc87224 */ /* 0x000fe400078e0074 */
[----:B------:R-:W-:Y:S02]  /*1ec0*/  IMAD.MOV.U32 R202, RZ, RZ, R118 ;  /* 0x000000ffffca7224 */ /* 0x000fe400078e0076 */
[----:B------:R-:W-:Y:S02]  /*1ed0*/  IMAD.MOV.U32 R203, RZ, RZ, R119 ;  /* 0x000000ffffcb7224 */ /* 0x000fe400078e0077 */
[----:B------:R-:W-:Y:S02]  /*1ee0*/  IMAD.MOV.U32 R205, RZ, RZ, R121 ;  /* 0x000000ffffcd7224 */ /* 0x000fe400078e0079 */
[----:B------:R-:W-:-:S02]  /*1ef0*/  IMAD.MOV.U32 R206, RZ, RZ, R122 ;  /* 0x000000ffffce7224 */ /* 0x000fc400078e007a */
[----:B------:R-:W-:Y:S02]  /*1f00*/  IMAD.MOV.U32 R208, RZ, RZ, R124 ;  /* 0x000000ffffd07224 */ /* 0x000fe400078e007c */
        /* <DEDUP_REMOVED lines=13> */
[----:B0-----:R-:W-:Y:S02]  /*1fe0*/  IMAD.MOV.U32 R7, RZ, RZ, R145 ;  /* 0x000000ffff077224 */ /* 0x001fe400078e0091 */
[----:B------:R-:W-:Y:S02]  /*1ff0*/  IMAD.MOV.U32 R6, RZ, RZ, R146 ;  /* 0x000000ffff067224 */ /* 0x000fe400078e0092 */
[----:B------:R-:W-:Y:S02]  /*2000*/  IMAD.MOV.U32 R4, RZ, RZ, R148 ;  /* 0x000000ffff047224 */ /* 0x000fe400078e0094 */
[----:B------:R-:W-:-:S02]  /*2010*/  IMAD.MOV.U32 R3, RZ, RZ, R149 ;  /* 0x000000ffff037224 */ /* 0x000fc400078e0095 */
[----:B---3--:R-:W-:Y:S02]  /*2020*/  IMAD.MOV.U32 R0, RZ, RZ, R151 ;  /* 0x000000ffff007224 */ /* 0x008fe400078e0097 */
[----:B-1----:R-:W-:-:S06]  /*2030*/  WARPGROUP.ARRIVE ;  /* 0x00000000000079c5 */ /* 0x002fcc0000000000 */
[----:B------:R-:W-:Y:S03]  /*2040*/  IGMMA.64x256x32.S8.S8 R24, gdesc[UR8], RZ, !UPT, gsb0 ;  /* 0x06600000081879f1 */ /* 0x000fe6000c0410ff */
[----:B------:R-:W-:Y:S02]  /*2050*/  WARPGROUP.DEPBAR.LE gsb0, 0x0 ;  /* 0x00008000000079c5 */ /* 0x000fe40000010000 */
[----:B------:R-:W-:Y:S04]  /*2060*/  STL.64 [R1+0x580], R150 ;  /* 0x0005809601007387 */ /* 0x000fe80000100a00 */
        /* <DEDUP_REMOVED lines=20> */
[----:B------:R0:W-:Y:S04]  /*21b0*/  STL.64 [R1+0x4d8], R108 ;  /* 0x0004d86c01007387 */ /* 0x0001e80000100a00 */
[----:B0-----:R-:W2:Y:S04]  /*21c0*/  LDL.LU R108, [R1] ;  /* 0x00000000016c7983 */ /* 0x001ea80000300800 */
[----:B------:R-:W2:Y:S04]  /*21d0*/  LDL.LU R109, [R1+0x4] ;  /* 0x00000400016d7983 */ /* 0x000ea80000300800 */
        /* <DEDUP_REMOVED lines=19> */
[----:B------:R-:W2:Y:S01]  /*2310*/  LDL.LU R129, [R1+0x54] ;  /* 0x0000540001817983 */ /* 0x000ea20000300800 */
        /* <DEDUP_REMOVED lines=31> */
[----:B------:R-:W-:Y:S01]  /*2510*/  UIADD3 UR8, UR5, 0x2, URZ ;  /* 0x0000000205087890 */ /* 0x000fe2000fffe03f */
[----:B------:R-:W-:Y:S01]  /*2520*/  IMAD.MOV.U32 R214, RZ, RZ, R22 ;  /* 0x000000ffffd67224 */ /* 0x000fe200078e0016 */
[----:B------:R-:W-:Y:S01]  /*2530*/  UIADD3 UR10, UR6, 0x2, URZ ;  /* 0x00000002060a7890 */ /* 0x000fe2000fffe03f */
[----:B------:R-:W-:Y:S01]  /*2540*/  IMAD.MOV.U32 R216, RZ, RZ, R20 ;  /* 0x000000ffffd87224 */ /* 0x000fe200078e0014 */
[----:B------:R-:W-:Y:S01]  /*2550*/  UMOV UR9, 0x40000040 ;  /* 0x4000004000097882 */ /* 0x000fe20000000000 */
[----:B------:R-:W-:Y:S01]  /*2560*/  IMAD.MOV.U32 R217, RZ, RZ, R19 ;  /* 0x000000ffffd97224 */ /* 0x000fe200078e0013 */
[----:B------:R-:W-:Y:S01]  /*2570*/  UMOV UR11, 0x40000040 ;  /* 0x40000040000b7882 */ /* 0x000fe20000000000 */
        /* <DEDUP_REMOVED lines=11> */
[----:B------:R-:W-:-:S06]  /*2630*/  IMAD.MOV.U32 R235, RZ, RZ, R0 ;  /* 0x000000ffffeb7224 */ /* 0x000fcc00078e0000 */
[----:B--2---:R-:W-:-:S06]  /*2640*/  WARPGROUP.ARRIVE ;  /* 0x00000000000079c5 */ /* 0x004fcc0000000000 */
[----:B------:R-:W-:Y:S03]  /*2650*/  IGMMA.64x256x32.S8.S8 R108, gdesc[UR8], R108, gsb0 ;  /* 0x06600000086c79f1 */ /* 0x000fe6000804106c */
[----:B------:R-:W-:Y:S02]  /*2660*/  WARPGROUP.DEPBAR.LE gsb0, 0x0 ;  /* 0x00008000000079c5 */ /* 0x000fe40000010000 */
[----:B------:R-:W-:Y:S04]  /*2670*/  STL.64 [R1], R108 ;  /* 0x0000006c01007387 */ /* 0x000fe80000100a00 */
        /* <DEDUP_REMOVED lines=63> */
[----:B0-----:R-:W2:Y:S04]  /*2a70*/  LDL.LU R155, [R1+0x588] ;  /* 0x00058800019b7983 */ /* 0x001ea80000300800 */
[----:B------:R-:W3:Y:S04]  /*2a80*/  LDL.LU.64 R150, [R1+0x580] ;  /* 0x0005800001967983 */ /* 0x000ee80000300a00 */
        /* <DEDUP_REMOVED lines=20> */
[----:B------:R-:W3:Y:S01]  /*2bd0*/  LDL.LU.64 R108, [R1+0x4d8] ;  /* 0x0004d800016c7983 */ /* 0x000ee20000300a00 */
[----:B------:R-:W-:Y:S01]  /*2be0*/  UIADD3 UR8, UR5, 0x402, URZ ;  /* 0x0000040205087890 */ /* 0x000fe2000fffe03f */
[----:B------:R-:W-:Y:S01]  /*2bf0*/  UMOV UR9, 0x40000040 ;  /* 0x4000004000097882 */ /* 0x000fe20000000000 */
[----:B---3--:R-:W-:-:S07]  /*2c00*/  WARPGROUP.ARRIVE ;  /* 0x00000000000079c5 */ /* 0x008fce0000000000 */
[----:B------:R-:W-:Y:S03]  /*2c10*/  IGMMA.64x256x32.S8.S8 R24, gdesc[UR8], R24, gsb0 ;  /* 0x06600000081879f1 */ /* 0x000fe60008041018 */
        /* <DEDUP_REMOVED lines=65> */
[----:B0-----:R-:W3:Y:S04]  /*3030*/  LDL.LU.64 R24, [R1] ;  /* 0x0000000001187983 */ /* 0x001ee80000300a00 */
        /* <DEDUP_REMOVED lines=63> */
[----:B------:R-:W-:-:S02]  /*3430*/  UIADD3 UR8, UR5, 0x4, URZ ;  /* 0x0000000405087890 */ /* 0x000fc4000fffe03f */
[----:B------:R-:W-:Y:S01]  /*3440*/  UIADD3 UR10, UR6, 0x4, URZ ;  /* 0x00000004060a7890 */ /* 0x000fe2000fffe03f */
[----:B------:R-:W-:Y:S01]  /*3450*/  UMOV UR9, 0x40000040 ;  /* 0x4000004000097882 */ /* 0x000fe20000000000 */
[----:B------:R-:W-:Y:S01]  /*3460*/  UMOV UR11, 0x40000040 ;  /* 0x40000040000b7882 */ /* 0x000fe20000000000 */
[----:B---3--:R-:W-:-:S06]  /*3470*/  WARPGROUP.ARRIVE ;  /* 0x00000000000079c5 */ /* 0x008fcc0000000000 */
[----:B------:R-:W-:Y:S03]  /*3480*/  IGMMA.64x256x32.S8.S8 R24, gdesc[UR8], R24, gsb0 ;  /* 0x06600000081879f1 */ /* 0x000fe60008041018 */
[----:B------:R-:W-:Y:S02]  /*3490*/  WARPGROUP.DEPBAR.LE gsb0, 0x0 ;  /* 0x00008000000079c5 */ /* 0x000fe40000010000 */
[----:B------:R-:W-:Y:S01]  /*34a0*/  STL.64 [R1], R24 ;  /* 0x0000001801007387 */ /* 0x000fe20000100a00 */
[----:B------:R-:W-:Y:S01]  /*34b0*/  IMAD.MOV.U32 R4, RZ, RZ, R150 ;  /* 0x000000ffff047224 */ /* 0x000fe200078e0096 */
[----:B------:R-:W-:Y:S01]  /*34c0*/  MOV R3, R151 ;  /* 0x0000009700037202 */ /* 0x000fe20000000f00 */
[----:B------:R-:W-:Y:S01]  /*34d0*/  IMAD.MOV.U32 R5, RZ, RZ, R149 ;  /* 0x000000ffff057224 */ /* 0x000fe200078e0095 */
[----:B------:R-:W-:Y:S01]  /*34e0*/  STL.64 [R1+0x8], R26 ;  /* 0x0000081a01007387 */ /* 0x000fe20000100a00 */
[----:B------:R-:W-:Y:S01]  /*34f0*/  MOV R6, R148 ;  /* 0x0000009400067202 */ /* 0x000fe20000000f00 */
[----:B------:R-:W-:Y:S01]  /*3500*/  IMAD.MOV.U32 R8, RZ, RZ, R146 ;  /* 0x000000ffff087224 */ /* 0x000fe200078e0092 */
[----:B------:R-:W-:Y:S01]  /*3510*/  MOV R9, R145 ;  /* 0x0000009100097202 */ /* 0x000fe20000000f00 */
        /* <DEDUP_REMOVED lines=32> */
[----:B------:R0:W-:Y:S01]  /*3720*/  STL.64 [R1+0x50], R44 ;  /* 0x0000502c01007387 */ /* 0x0001e20000100a00 */
[----:B------:R-:W-:Y:S01]  /*3730*/  IMAD.MOV.U32 R207, RZ, RZ, R123 ;  /* 0x000000ffffcf7224 */ /* 0x000fe200078e007b */
[----:B------:R-:W-:Y:S01]  /*3740*/  MOV R202, R118 ;  /* 0x0000007600ca7202 */ /* 0x000fe20000000f00 */
[----:B------:R-:W-:Y:S01]  /*3750*/  IMAD.MOV.U32 R204, RZ, RZ, R120 ;  /* 0x000000ffffcc7224 */ /* 0x000fe200078e0078 */
[----:B------:R-:W3:Y:S01]  /*3760*/  LDL.LU.64 R150, [R1+0x4d0] ;  /* 0x0004d00001967983 */ /* 0x000ee20000300a00 */
        /* <DEDUP_REMOVED lines=96> */
[----:B------:R-:W-:-:S03]  /*3d70*/  IMAD.MOV.U32 R19, RZ, RZ, R47 ;  /* 0x000000ffff137224 */ /* 0x000fc600078e002f */
        /* <DEDUP_REMOVED lines=28> */
[----:B0-----:R-:W3:Y:S04]  /*3f40*/  LDL.LU.64 R44, [R1+0x328] ;  /* 0x00032800012c7983 */ /* 0x001ee80000300a00 */
        /* <DEDUP_REMOVED lines=11> */
[----:B------:R-:W-:-:S02]  /*4000*/  UMOV UR9, 0x40000040 ;  /* 0x4000004000097882 */ /* 0x000fc40000000000 */
[----:B--2---:R-:W-:Y:S01]  /*4010*/  STL [R1+0x2b8], R155 ;  /* 0x0002b89b01007387 */ /* 0x004fe20000100800 */
[----:B---3--:R-:W-:-:S06]  /*4020*/  WARPGROUP.ARRIVE ;  /* 0x00000000000079c5 */ /* 0x008fcc0000000000 */
        /* <DEDUP_REMOVED lines=80> */
[----:B------:R-:W-:Y:S01]  /*4530*/  IMAD.MOV.U32 R221, RZ, RZ, R21 ;  /* 0x000000ffffdd7224 */ /* 0x000fe200078e0015 */
[----:B------:R0:W5:Y:S01]  /*4540*/  LDL.LU R0, [R1+0x2d0] ;  /* 0x0002d00001007983 */ /* 0x0001620000300800 */
[----:B------:R-:W-:-:S02]  /*4550*/  IMAD.MOV.U32 R223, RZ, RZ, R15 ;  /* 0x000000ffffdf7224 */ /* 0x000fc400078e000f */
[----:B------:R-:W-:Y:S01]  /*4560*/  IMAD.MOV.U32 R224, RZ, RZ, R14 ;  /* 0x000000ffffe07224 */ /* 0x000fe200078e000e */
[----:B------:R0:W5:Y:S01]  /*4570*/  LDL.LU R19, [R1+0x2cc] ;  /* 0x0002cc0001137983 */ /* 0x0001620000300800 */
[----:B------:R-:W-:Y:S02]  /*4580*/  IMAD.MOV.U32 R226, RZ, RZ, R12 ;  /* 0x000000ffffe27224 */ /* 0x000fe400078e000c */
[----:B------:R-:W-:Y:S01]  /*4590*/  IMAD.MOV.U32 R227, RZ, RZ, R11 ;  /* 0x000000ffffe37224 */ /* 0x000fe200078e000b */
[----:B------:R0:W5:Y:S01]  /*45a0*/  LDL.LU R18, [R1+0x2c8] ;  /* 0x0002c80001127983 */ /* 0x0001620000300800 */
[----:B------:R-:W-:Y:S02]  /*45b0*/  IMAD.MOV.U32 R229, RZ, RZ, R9 ;  /* 0x000000ffffe57224 */ /* 0x000fe400078e0009 */
[----:B------:R-:W-:Y:S01]  /*45c0*/  IMAD.MOV.U32 R230, RZ, RZ, R8 ;  /* 0x000000ffffe67224 */ /* 0x000fe200078e0008 */
[----:B------:R0:W5:Y:S01]  /*45d0*/  LDL.LU R17, [R1+0x2c4] ;  /* 0x0002c40001117983 */ /* 0x0001620000300800 */
[----:B------:R-:W-:-:S02]  /*45e0*/  IMAD.MOV.U32 R232, RZ, RZ, R6 ;  /* 0x000000ffffe87224 */ /* 0x000fc400078e0006 */
[----:B------:R-:W-:Y:S01]  /*45f0*/  IMAD.MOV.U32 R233, RZ, RZ, R5 ;  /* 0x000000ffffe97224 */ /* 0x000fe200078e0005 */
[----:B------:R0:W5:Y:S01]  /*4600*/  LDL.LU R16, [R1+0x2c0] ;  /* 0x0002c00001107983 */ /* 0x0001620000300800 */
[----:B------:R-:W-:-:S03]  /*4610*/  IMAD.MOV.U32 R235, RZ, RZ, R3 ;  /* 0x000000ffffeb7224 */ /* 0x000fc600078e0003 */
[----:B------:R0:W5:Y:S03]  /*4620*/  LDL.LU R2, [R1+0x2bc] ;  /* 0x0002bc0001027983 */ /* 0x0001660000300800 */
        /* <DEDUP_REMOVED lines=67> */
[----:B-1----:R0:W5:Y:S04]  /*4a60*/  LDL.LU R155, [R1+0x2b8] ;  /* 0x0002b800019b7983 */ /* 0x0021680000300800 */
[----:B------:R-:W2:Y:S04]  /*4a70*/  LDL.LU.64 R150, [R1+0x2b0] ;  /* 0x0002b00001967983 */ /* 0x000ea80000300a00 */
        /* <DEDUP_REMOVED lines=20> */
[----:B------:R-:W2:Y:S01]  /*4bc0*/  LDL.LU.64 R108, [R1+0x208] ;  /* 0x00020800016c7983 */ /* 0x000ea20000300a00 */
[----:B------:R-:W-:Y:S01]  /*4bd0*/  UIADD3 UR8, UR5, 0x406, URZ ;  /* 0x0000040605087890 */ /* 0x000fe2000fffe03f */
[----:B------:R-:W-:Y:S01]  /*4be0*/  UMOV UR9, 0x40000040 ;  /* 0x4000004000097882 */ /* 0x000fe20000000000 */
[----:B--2---:R-:W-:-:S07]  /*4bf0*/  WARPGROUP.ARRIVE ;  /* 0x00000000000079c5 */ /* 0x004fce0000000000 */
[----:B------:R-:W-:Y:S03]  /*4c00*/  IGMMA.64x256x32.S8.S8 R24, gdesc[UR8], R24, gsb0 ;  /* 0x06600000081879f1 */ /* 0x000fe60008041018 */
[----:B------:R-:W-:Y:S02]  /*4c10*/  WARPGROUP.DEPBAR.LE gsb0, 0x0 ;  /* 0x00008000000079c5 */ /* 0x000fe40000010000 */
[----:B0-----:R-:W-:Y:S05]  /*4c20*/  @!P1 BRA `(.L_x_22) ;  /* 0x0000004000d49947 */ /* 0x001fea0003800000 */
[----:B------:R-:W-:Y:S01]  /*4c30*/  UIADD3 UR6, UR39, 0x1, URZ ;  /* 0x0000000127067890 */ /* 0x000fe2000fffe03f */
[----:B-----5:R-:W-:Y:S01]  /*4c40*/  R2UR UR5, R2 ;  /* 0x00000000020572ca */ /* 0x020fe200000e0000 */
[----:B------:R-:W-:Y:S02]  /*4c50*/  UMOV UR12, UR39 ;  /* 0x00000027000c7c82 */ /* 0x000fe40008000000 */
[----:B------:R-:W-:-:S04]  /*4c60*/  UISETP.NE.AND UP0, UPT, UR6, 0x4, UPT ;  /* 0x000000040600788c */ /* 0x000fc8000bf05270 */
[----:B------:R-:W-:Y:S02]  /*4c70*/  USEL UR7, URZ, 0x1, UP0 ;  /* 0x000000013f077887 */ /* 0x000fe40008000000 */
[----:B------:R-:W-:Y:S02]  /*4c80*/  USEL UR6, UR6, URZ, UP0 ;  /* 0x0000003f06067287 */ /* 0x000fe40008000000 */
[----:B------:R-:W-:-:S12]  /*4c90*/  ULOP3.LUT UR7, UR38, UR7, URZ, 0x3c, !UPT ;  /* 0x0000000726077292 */ /* 0x000fd8000f8e3c3f */
.L_x_29:
[----:B------:R-:W-:Y:S05]  /*4ca0*/  @!P0 BRA `(.L_x_23) ;  /* 0x0000000000048947 */ /* 0x000fea0003800000 */
[----:B------:R-:W-:Y:S01]  /*4cb0*/  BPT.TRAP 0x1 ;  /* 0x000000040000795c */ /* 0x000fe20000300000 */
.L_x_23:
[----:B------:R-:W0:Y:S01]  /*4cc0*/  S2UR UR9, SR_CgaCtaId ;  /* 0x00000000000979c3 */ /* 0x000e220000008800 */
[----:B------:R-:W-:Y:S01]  /*4cd0*/  UMOV UR8, 0x400 ;  /* 0x0000040000087882 */ /* 0x000fe20000000000 */
[----:B------:R-:W-:Y:S01]  /*4ce0*/  IMAD.U32 R2, RZ, RZ, UR6 ;  /* 0x00000006ff027e24 */ /* 0x000fe2000f8e00ff */
[----:B------:R-:W-:-:S04]  /*4cf0*/  MOV R3, UR7 ;  /* 0x0000000700037c02 */ /* 0x000fc80008000f00 */
[----:B------:R-:W-:Y:S01]  /*4d00*/  SHF.L.U32 R3, R3, 0x1f, RZ ;  /* 0x0000001f03037819 */ /* 0x000fe200000006ff */
[----:B0-----:R-:W-:-:S06]  /*4d10*/  ULEA UR8, UR9, UR8, 0x18 ;  /* 0x0000000809087291 */ /* 0x001fcc000f8ec03f */
[----:B------:R-:W-:-:S04]  /*4d20*/  IMAD.U32 R0, RZ, RZ, UR8 ;  /* 0x00000008ff007e24 */ /* 0x000fc8000f8e00ff */
[----:B------:R-:W-:-:S04]  /*4d30*/  IMAD R2, R2, 0x8, R0 ;  /* 0x0000000802027824 */ /* 0x000fc800078e0200 */
[----:B------:R0:W1:Y:S01]  /*4d40*/  SYNCS.PHASECHK.TRANS64.TRYWAIT P1, [R2+URZ], R3 ;  /* 0x00000003020075a7 */ /* 0x000062000802017f */
[----:B------:R-:W-:Y:S05]  /*4d50*/  @!P0 BRA `(.L_x_24) ;  /* 0x0000000000048947 */ /* 0x000fea0003800000 */
[----:B------:R-:W-:Y:S01]  /*4d60*/  BPT.TRAP 0x1 ;  /* 0x000000040000795c */ /* 0x000fe20000300000 */
.L_x_24:
[----:B-1----:R-:W-:Y:S05]  /*4d70*/  @P1 BRA `(.L_x_25) ;  /* 0x0000000000081947 */ /* 0x002fea0003800000 */
[----:B------:R-:W1:Y:S02]  /*4d80*/  SYNCS.PHASECHK.TRANS64.TRYWAIT P1, [R2+URZ], R3 ;  /* 0x00000003020075a7 */ /* 0x000e64000802017f */
[----:B-1----:R-:W-:Y:S05]  /*4d90*/  @!P1 BRA `(.L_x_26) ;  /* 0x0000013800909947 */ /* 0x002fea0003800000 */
.L_x_25:
        /* <DEDUP_REMOVED lines=64> */
[----:B--2---:R-:W2:Y:S04]  /*51a0*/  LDL.LU.64 R24, [R1] ;  /* 0x0000000001187983 */ /* 0x004ea80000300a00 */
        /* <DEDUP_REMOVED lines=63> */
[----:B------:R-:W-:-:S02]  /*55a0*/  ULEA UR13, UR6, UR45, 0xb ;  /* 0x0000002d060d7291 */ /* 0x000fc4000f8e583f */
[----:B------:R-:W-:Y:S01]  /*55b0*/  ULEA UR14, UR6, UR4, 0xb ;  /* 0x00000004060e7291 */ /* 0x000fe2000f8e583f */
[----:B------:R-:W-:Y:S01]  /*55c0*/  STL [R1+0x2cc], R19 ;  /* 0x0002cc1301007387 */ /* 0x000fe20000100800 */
[----:B------:R-:W-:Y:S01]  /*55d0*/  UMOV UR9, 0x40000040 ;  /* 0x4000004000097882 */ /* 0x000fe20000000000 */
[----:B------:R-:W-:Y:S02]  /*55e0*/  UMOV UR11, 0x40000040 ;  /* 0x40000040000b7882 */ /* 0x000fe40000000000 */
[----:B------:R-:W-:Y:S01]  /*55f0*/  UMOV UR8, UR13 ;  /* 0x0000000d00087c82 */ /* 0x000fe20008000000 */
[----:B------:R-:W-:Y:S01]  /*5600*/  STL [R1+0x2c8], R18 ;  /* 0x0002c81201007387 */ /* 0x000fe20000100800 */
[----:B------:R-:W-:-:S03]  /*5610*/  UMOV UR10, UR14 ;  /* 0x0000000e000a7c82 */ /* 0x000fc60008000000 */
[----:B------:R-:W-:Y:S04]  /*5620*/  STL [R1+0x2c4], R17 ;  /* 0x0002c41101007387 */ /* 0x000fe80000100800 */
[----:B------:R-:W-:Y:S04]  /*5630*/  STL [R1+0x2c0], R16 ;  /* 0x0002c01001007387 */ /* 0x000fe80000100800 */
[----:B------:R3:W-:Y:S01]  /*5640*/  STL [R1+0x2bc], R0 ;  /* 0x0002bc0001007387 */ /* 0x0007e20000100800 */
[----:B--2---:R-:W-:-:S06]  /*5650*/  WARPGROUP.ARRIVE ;  /* 0x00000000000079c5 */ /* 0x004fcc0000000000 */
[----:B------:R-:W-:Y:S03]  /*5660*/  IGMMA.64x256x32.S8.S8 R24, gdesc[UR8], R24, gsb0 ;  /* 0x06600000081879f1 */ /* 0x000fe60008041018 */
[----:B------:R-:W-:Y:S02]  /*5670*/  WARPGROUP.DEPBAR.LE gsb0, 0x0 ;  /* 0x00008000000079c5 */ /* 0x000fe40000010000 */
[----:B------:R-:W-:Y:S01]  /*5680*/  STL.64 [R1], R24 ;  /* 0x0000001801007387 */ /* 0x000fe20000100a00 */
[----:B01----:R-:W-:Y:S01]  /*5690*/  IMAD.MOV.U32 R2, RZ, RZ, R150 ;  /* 0x000000ffff027224 */ /* 0x003fe200078e0096 */
[----:B---3--:R-:W-:Y:S01]  /*56a0*/  MOV R0, R151 ;  /* 0x0000009700007202 */ /* 0x008fe20000000f00 */
        /* <DEDUP_REMOVED lines=41> */
[----:B------:R-:W2:Y:S01]  /*5940*/  LDL.LU.64 R150, [R1+0x780] ;  /* 0x0007800001967983 */ /* 0x000ea20000300a00 */
        /* <DEDUP_REMOVED lines=96> */
[----:B------:R-:W-:-:S03]  /*5f50*/  IMAD.MOV.U32 R234, RZ, RZ, R47 ;  /* 0x000000ffffea7224 */ /* 0x000fc600078e002f */
        /* <DEDUP_REMOVED lines=28> */
[----:B0-----:R-:W2:Y:S04]  /*6120*/  LDL.LU.64 R44, [R1+0x5d8] ;  /* 0x0005d800012c7983 */ /* 0x001ea80000300a00 */
        /* <DEDUP_REMOVED lines=11> */
[----:B------:R-:W-:-:S02]  /*61e0*/  UMOV UR9, 0x40000040 ;  /* 0x4000004000097882 */ /* 0x000fc40000000000 */
[----:B------:R-:W-:Y:S01]  /*61f0*/  STL [R1+0x580], R155 ;  /* 0x0005809b01007387 */ /* 0x000fe20000100800 */
[----:B--2---:R-:W-:-:S06]  /*6200*/  WARPGROUP.ARRIVE ;  /* 0x00000000000079c5 */ /* 0x004fcc0000000000 */
        /* <DEDUP_REMOVED lines=74> */
[----:B------:R-:W-:-:S02]  /*66b0*/  IMAD.MOV.U32 R151, RZ, RZ, R214 ;  /* 0x000000ffff977224 */ /* 0x000fc400078e00d6 */
[----:B------:R-:W-:Y:S01]  /*66c0*/  IMAD.MOV.U32 R155, RZ, RZ, R213 ;  /* 0x000000ffff9b7224 */ /* 0x000fe200078e00d5 */
[----:B------:R-:W-:Y:S01]  /*66d0*/  MOV R213, R23 ;  /* 0x0000001700d57202 */ /* 0x000fe20000000f00 */
        /* <DEDUP_REMOVED lines=14> */
[----:B------:R-:W-:Y:S01]  /*67c0*/  IMAD.MOV.U32 R235, RZ, RZ, R0 ;  /* 0x000000ffffeb7224 */ /* 0x000fe200078e0000 */
[----:B------:R-:W-:Y:S02]  /*67d0*/  UIADD3 UR8, UR13, 0x2, URZ ;  /* 0x000000020d087890 */ /* 0x000fe4000fffe03f */
[----:B------:R-:W-:Y:S01]  /*67e0*/  UIADD3 UR10, UR14, 0x2, URZ ;  /* 0x000000020e0a7890 */ /* 0x000fe2000fffe03f */
[----:B------:R-:W-:Y:S01]  /*67f0*/  UMOV UR9, 0x40000040 ;  /* 0x4000004000097882 */ /* 0x000fe20000000000 */
[----:B------:R-:W-:Y:S01]  /*6800*/  UMOV UR11, 0x40000040 ;  /* 0x40000040000b7882 */ /* 0x000fe20000000000 */
        /* <DEDUP_REMOVED lines=236> */
[----:B------:R-:W-:Y:S01]  /*76d0*/  STL.64 [R1+0x30], R36 ;  /* 0x0000302401007387 */ /* 0x000fe20000100a00 */
[----:B------:R-:W-:-:S03]  /*76e0*/  IMAD.MOV.U32 R3, RZ, RZ, R150 ;  /* 0x000000ffff037224 */ /* 0x000fc600078e0096 */
[----:B------:R-:W-:Y:S01]  /*76f0*/  STL.64 [R1+0x38], R38 ;  /* 0x0000382601007387 */ /* 0x000fe20000100a00 */
[----:B------:R-:W-:-:S03]  /*7700*/  IMAD.MOV.U32 R2, RZ, RZ, R151 ;  /* 0x000000ffff027224 */ /* 0x000fc600078e0097 */
[----:B------:R-:W-:Y:S01]  /*7710*/  STL.64 [R1+0x40], R40 ;  /* 0x0000402801007387 */ /* 0x000fe20000100a00 */
[----:B------:R-:W-:Y:S01]  /*7720*/  IMAD.MOV.U32 R5, RZ, RZ, R148 ;  /* 0x000000ffff057224 */ /* 0x000fe200078e0094 */
[----:B------:R-:W-:Y:S02]  /*7730*/  MOV R4, R149 ;  /* 0x0000009500047202 */ /* 0x000fe40000000f00 */
[----:B------:R-:W-:Y:S01]  /*7740*/  STL.64 [R1+0x48], R42 ;  /* 0x0000482a01007387 */ /* 0x000fe20000100a00 */
[----:B------:R-:W-:Y:S01]  /*7750*/  MOV R7, R146 ;  /* 0x0000009200077202 */ /* 0x000fe20000000f00 */
[----:B------:R-:W-:Y:S02]  /*7760*/  IMAD.MOV.U32 R6, RZ, RZ, R147 ;  /* 0x000000ffff067224 */ /* 0x000fe400078e0093 */
[----:B------:R0:W-:Y:S01]  /*7770*/  STL.64 [R1+0x50], R44 ;  /* 0x0000502c01007387 */ /* 0x0001e20000100a00 */
[----:B------:R-:W-:-:S03]  /*7780*/  IMAD.MOV.U32 R9, RZ, RZ, R144 ;  /* 0x000000ffff097224 */ /* 0x000fc600078e0090 */
[----:B------:R-:W3:Y:S01]  /*7790*/  LDL.LU.64 R150, [R1+0x4c8] ;  /* 0x0004c80001967983 */ /* 0x000ee20000300a00 */
[----:B------:R-:W-:Y:S01]  /*77a0*/  IMAD.MOV.U32 R8, RZ, RZ, R145 ;  /* 0x000000ffff087224 */ /* 0x000fe200078e0091 */
[----:B------:R-:W-:Y:S02]  /*77b0*/  MOV R10, R143 ;  /* 0x0000008f000a7202 */ /* 0x000fe40000000f00 */
[----:B------:R-:W3:Y:S01]  /*77c0*/  LDL.LU.64 R148, [R1+0x4c0] ;  /* 0x0004c00001947983 */ /* 0x000ee20000300a00 */
[----:B------:R-:W-:Y:S01]  /*77d0*/  IMAD.MOV.U32 R11, RZ, RZ, R142 ;  /* 0x000000ffff0b7224 */ /* 0x000fe200078e008e */
[----:B------:R-:W-:Y:S02]  /*77e0*/  MOV R13, R140 ;  /* 0x0000008c000d7202 */ /* 0x000fe40000000f00 */
[----:B------:R-:W3:Y:S01]  /*77f0*/  LDL.LU.64 R146, [R1+0x4b8] ;  /* 0x0004b80001927983 */ /* 0x000ee20000300a00 */
[----:B------:R-:W-:-:S03]  /*7800*/  IMAD.MOV.U32 R12, RZ, RZ, R141 ;  /* 0x000000ffff0c7224 */ /* 0x000fc600078e008d */
[----:B------:R-:W3:Y:S01]  /*7810*/  LDL.LU.64 R144, [R1+0x4b0] ;  /* 0x0004b00001907983 */ /* 0x000ee20000300a00 */
[----:B------:R-:W-:Y:S01]  /*7820*/  IMAD.MOV.U32 R15, RZ, RZ, R138 ;  /* 0x000000ffff0f7224 */ /* 0x000fe200078e008a */
[----:B------:R-:W-:Y:S01]  /*7830*/  MOV R20, R137 ;  /* 0x0000008900147202 */ /* 0x000fe20000000f00 */
[----:B------:R-:W-:Y:S01]  /*7840*/  IMAD.MOV.U32 R14, RZ, RZ, R139 ;  /* 0x000000ffff0e7224 */ /* 0x000fe200078e008b */
        /* <DEDUP_REMOVED lines=250> */
[----:B------:R0:W5:Y:S05]  /*87f0*/  LDL.LU R0, [R1+0x2bc] ;  /* 0x0002bc0001007983 */ /* 0x00016a0000300800 */
        /* <DEDUP_REMOVED lines=96> */
[----:B------:R-:W-:Y:S01]  /*8e00*/  BPT.TRAP 0x1 ;  /* 0x000000040000795c */ /* 0x000fe20000300000 */
.L_x_27:
[----:B-----5:R-:W-:Y:S01]  /*8e10*/  ISETP.NE.AND P1, PT, R19, RZ, PT ;  /* 0x000000ff1300720c */ /* 0x020fe20003f25270 */
[----:B------:R-:W-:Y:S01]  /*8e20*/  IMAD.U32 R2, RZ, RZ, UR12 ;  /* 0x0000000cff027e24 */ /* 0x000fe2000f8e00ff */
[----:B------:R-:W-:-:S11]  /*8e30*/  UISETP.GT.U32.AND UP0, UPT, UR40, 0x1, UPT ;  /* 0x000000012800788c */ /* 0x000fd6000bf04070 */
[----:B------:R-:W-:-:S05]  /*8e40*/  @P1 LEA R2, R2, R0, 0x3 ;  /* 0x0000000002021211 */ /* 0x000fca00078e18ff */
[----:B------:R-:W-:-:S05]  /*8e50*/  @P1 VIADD R2, R2, 0x20 ;  /* 0x0000002002021836 */ /* 0x000fca0000000000 */
[----:B------:R-:W-:-:S04]  /*8e60*/  @P1 PRMT R2, R155, 0x654, R2 ;  /* 0x000006549b021816 */ /* 0x000fc80000000002 */
[----:B------:R0:W-:Y:S01]  /*8e70*/  @P1 SYNCS.ARRIVE.TRANS64.RED.A1T0 RZ, [R2+URZ], RZ ;  /* 0x000000ff02ff19a7 */ /* 0x0001e2000810043f */
[----:B------:R-:W-:-:S13]  /*8e80*/  PLOP3.LUT P1, PT, PT, PT, UP0, 0x80, 0x0 ;  /* 0x000000000000781c */ /* 0x000fda0003f2f008 */
[----:B0-----:R-:W-:Y:S05]  /*8e90*/  @P1 BRA `(.L_x_28) ;  /* 0x0000000000041947 */ /* 0x001fea0003800000 */
[----:B------:R-:W-:Y:S01]  /*8ea0*/  BPT.TRAP 0x1 ;  /* 0x000000040000795c */ /* 0x000fe20000300000 */
.L_x_28:
[----:B------:R-:W-:Y:S02]  /*8eb0*/  UISETP.GT.AND UP2, UPT, UR5, 0x1, UPT ;  /* 0x000000010500788c */ /* 0x000fe4000bf44270 */
[----:B------:R-:W-:Y:S02]  /*8ec0*/  UIADD3 UR6, UR6, 0x1, URZ ;  /* 0x0000000106067890 */ /* 0x000fe4000fffe03f */
[----:B------:R-:W-:Y:S02]  /*8ed0*/  UIADD3 UR12, UR12, 0x1, URZ ;  /* 0x000000010c0c7890 */ /* 0x000fe4000fffe03f */
[----:B------:R-:W-:Y:S01]  /*8ee0*/  PLOP3.LUT P1, PT, PT, PT, UP2, 0x80, 0x0 ;  /* 0x000000000000781c */ /* 0x000fe20003f2f028 */
[----:B------:R-:W-:Y:S02]  /*8ef0*/  UISETP.NE.AND UP0, UPT, UR6, 0x4, UPT ;  /* 0x000000040600788c */ /* 0x000fe4000bf05270 */
[----:B------:R-:W-:Y:S02]  /*8f00*/  UIADD3 UR8, UR5, -0x1, URZ ;  /* 0xffffffff05087890 */ /* 0x000fe4000fffe03f */
[----:B------:R-:W-:-:S02]  /*8f10*/  USEL UR5, URZ, 0x1, UP0 ;  /* 0x000000013f057887 */ /* 0x000fc40008000000 */
[----:B------:R-:W-:Y:S02]  /*8f20*/  UISETP.NE.AND UP1, UPT, UR12, 0x4, UPT ;  /* 0x000000040c00788c */ /* 0x000fe4000bf25270 */
[----:B------:R-:W-:Y:S02]  /*8f30*/  ULOP3.LUT UR7, UR7, UR5, URZ, 0x3c, !UPT ;  /* 0x0000000507077292 */ /* 0x000fe4000f8e3c3f */
[----:B------:R-:W-:Y:S02]  /*8f40*/  USEL UR6, UR6, URZ, UP0 ;  /* 0x0000003f06067287 */ /* 0x000fe40008000000 */
[----:B------:R-:W-:Y:S01]  /*8f50*/  USEL UR12, UR12, URZ, UP1 ;  /* 0x0000003f0c0c7287 */ /* 0x000fe20008800000 */
[----:B------:R-:W-:Y:S01]  /*8f60*/  UMOV UR5, UR8 ;  /* 0x0000000800057c82 */ /* 0x000fe20008000000 */
[----:B------:R-:W-:Y:S10]  /*8f70*/  @P1 BRA `(.L_x_29) ;  /* 0xffffffbc00481947 */ /* 0x000ff4000383ffff */
.L_x_22:
[----:B-----5:R-:W0:Y:S02]  /*8f80*/  LDC R2, c[0x0][0x28c] ;  /* 0x0000a300ff027b82 */ /* 0x020e240000000800 */
[----:B0-----:R-:W-:-:S13]  /*8f90*/  ISETP.GE.AND P1, PT, R2, 0x1, PT ;  /* 0x000000010200780c */ /* 0x001fda0003f26270 */
[----:B------:R-:W-:Y:S05]  /*8fa0*/  @!P1 BRA `(.L_x_30) ;  /* 0x0000000000449947 */ /* 0x000fea0003800000 */
[----:B------:R-:W-:Y:S05]  /*8fb0*/  @!P0 BRA `(.L_x_31) ;  /* 0x0000000000048947 */ /* 0x000fea0003800000 */
[----:B------:R-:W-:Y:S01]  /*8fc0*/  BPT.TRAP 0x1 ;  /* 0x000000040000795c */ /* 0x000fe20000300000 */
.L_x_31:
[----:B------:R-:W-:Y:S01]  /*8fd0*/  ISETP.NE.AND P0, PT, R19, RZ, PT ;  /* 0x000000ff1300720c */ /* 0x000fe20003f05270 */
[----:B------:R-:W-:-:S12]  /*8fe0*/  UISETP.LT.AND UP1, UPT, UR44, 0x1, UPT ;  /* 0x000000012c00788c */ /* 0x000fd8000bf21270 */
[----:B------:R-:W-:-:S05]  /*8ff0*/  VOTEU.ANY UP0, P0 ;  /* 0x00000000003f7886 */ /* 0x000fca0000000100 */
[----:B------:R-:W-:-:S04]  /*9000*/  @UP0 USEL UR4, UR44, 0x1, UP1 ;  /* 0x000000012c040887 */ /* 0x000fc80008800000 */
[----:B------:R-:W-:Y:S02]  /*9010*/  @UP0 UIADD3 UR4, UR39, UR44, -UR4 ;  /* 0x0000002c27040290 */ /* 0x000fe4000fffe804 */
[----:B------:R-:W-:-:S04]  /*9020*/  UISETP.GT.U32.AND UP0, UPT, UR40, 0x1, UPT ;  /* 0x000000012800788c */ /* 0x000fc8000bf04070 */
[----:B------:R-:W-:-:S05]  /*9030*/  IMAD.U32 R2, RZ, RZ, UR4 ;  /* 0x00000004ff027e24 */ /* 0x000fca000f8e00ff */
[----:B------:R-:W-:-:S04]  /*9040*/  @P0 SHF.L.U32 R2, R2, 0x3, RZ ;  /* 0x0000000302020819 */ /* 0x000fc800000006ff */
[----:B------:R-:W-:-:S04]  /*9050*/  @P0 LOP3.LUT R2, R2, 0x18, RZ, 0xc0, !PT ;  /* 0x0000001802020812 */ /* 0x000fc800078ec0ff */
[----:B------:R-:W-:-:S04]  /*9060*/  @P0 IADD3 R0, R0, 0x20, R2 ;  /* 0x0000002000000810 */ /* 0x000fc80007ffe002 */
[----:B------:R-:W-:-:S04]  /*9070*/  @P0 PRMT R0, R155, 0x654, R0 ;  /* 0x000006549b000816 */ /* 0x000fc80000000000 */
[----:B------:R0:W-:Y:S01]  /*9080*/  @P0 SYNCS.ARRIVE.TRANS64.RED.A1T0 RZ, [R0+URZ], RZ ;  /* 0x000000ff00ff09a7 */ /* 0x0001e2000810043f */
[----:B------:R-:W-:-:S13]  /*9090*/  PLOP3.LUT P0, PT, PT, PT, UP0, 0x80, 0x0 ;  /* 0x000000000000781c */ /* 0x000fda0003f0f008 */
[----:B0-----:R-:W-:Y:S05]  /*90a0*/  @P0 BRA `(.L_x_30) ;  /* 0x0000000000040947 */ /* 0x001fea0003800000 */
[----:B------:R-:W-:Y:S01]  /*90b0*/  BPT.TRAP 0x1 ;  /* 0x000000040000795c */ /* 0x000fe20000300000 */
.L_x_30:
[----:B------:R-:W0:Y:S01]  /*90c0*/  S2R R6, SR_TID.X ;  /* 0x0000000000067919 */ /* 0x000e220000002100 */
[----:B------:R-:W-:Y:S01]  /*90d0*/  MOV R13, 0x6540 ;  /* 0x00006540000d7802 */ /* 0x000fe20000000f00 */
[----:B------:R-:W-:Y:S02]  /*90e0*/  UIMAD.WIDE UR8, UR41, 0x100, URZ ;  /* 0x00000100290878a5 */ /* 0x000fe4000f8e023f */
[----:B------:R-:W-:Y:S01]  /*90f0*/  USHF.R.S32.HI UR10, URZ, 0x1f, UR43 ;  /* 0x0000001f3f0a7899 */ /* 0x000fe2000801142b */
[----:B------:R-:W-:Y:S01]  /*9100*/  ULDC.64 UR6, c[0x0][0x5d0] ;  /* 0x0001740000067ab9 */ /* 0x000fe20000000a00 */
[----:B------:R-:W-:Y:S02]  /*9110*/  UIADD3 UR39, UR44, UR39, URZ ;  /* 0x000000272c277290 */ /* 0x000fe4000fffe03f */
[----:B------:R-:W-:Y:S02]  /*9120*/  UIMAD UR4, UR10, UR6, URZ ;  /* 0x000000060a0472a4 */ /* 0x000fe4000f8e023f */
[----:B------:R-:W-:-:S02]  /*9130*/  USHF.L.U32 UR41, UR41, 0x8, URZ ;  /* 0x0000000829297899 */ /* 0x000fc4000800063f */
[----:B------:R-:W-:Y:S01]  /*9140*/  UIMAD UR4, UR43, UR7, UR4 ;  /* 0x000000072b0472a4 */ /* 0x000fe2000f8e0204 */
[----:B------:R-:W-:Y:S01]  /*9150*/  ULDC UR5, c[0x0][0x284] ;  /* 0x0000a10000057ab9 */ /* 0x000fe20000000800 */
[----:B------:R-:W-:Y:S01]  /*9160*/  UISETP.GT.U32.AND UP0, UPT, UR39, 0x3, UPT ;  /* 0x000000032700788c */ /* 0x000fe2000bf04070 */
[----:B------:R-:W-:-:S03]  /*9170*/  MOV R154, UR5 ;  /* 0x00000005009a7c02 */ /* 0x000fc60008000f00 */
[----:B------:R-:W-:Y:S01]  /*9180*/  UISETP.LT.U32.AND UP0, UPT, UR44, 0x4, UP0 ;  /* 0x000000042c00788c */ /* 0x000fe20008701070 */
[--C-:B0-----:R-:W-:Y:S01]  /*9190*/  SHF.R.U32.HI R2, RZ, 0x7, R6.reuse ;  /* 0x00000007ff027819 */ /* 0x101fe20000011606 */
[----:B------:R-:W-:Y:S01]  /*91a0*/  IMAD.SHL.U32 R12, R6, 0x2, RZ ;  /* 0x00000002060c7824 */ /* 0x000fe200078e00ff */
[----:B------:R-:W-:Y:S02]  /*91b0*/  SHF.R.U32.HI R3, RZ, 0x2, R6 ;  /* 0x00000002ff037819 */ /* 0x000fe40000011606 */
[----:B------:R-:W-:Y:S02]  /*91c0*/  LOP3.LUT R2, R2, 0x1, RZ, 0xc0, !PT ;  /* 0x0000000102027812 */ /* 0x000fe400078ec0ff */
[----:B------:R-:W-:Y:S02]  /*91d0*/  LOP3.LUT R4, R6, 0x60, RZ, 0xc0, !PT ;  /* 0x0000006006047812 */ /* 0x000fe400078ec0ff */
[----:B------:R-:W-:Y:S01]  /*91e0*/  LOP3.LUT R3, R3, 0x7, RZ, 0xc0, !PT ;  /* 0x0000000703037812 */ /* 0x000fe200078ec0ff */
[----:B------:R-:W-:Y:S01]  /*91f0*/  IMAD.SHL.U32 R160, R2, 0x40, RZ ;  /* 0x0000004002a07824 */ /* 0x000fe200078e00ff */
[----:B------:R-:W-:-:S02]  /*9200*/  LOP3.LUT R12, R12, 0x6, RZ, 0xc0, !PT ;  /* 0x000000060c0c7812 */ /* 0x000fc400078ec0ff */
[----:B------:R-:W-:Y:S02]  /*9210*/  SHF.R.U32.HI R4, RZ, 0x1, R4 ;  /* 0x00000001ff047819 */ /* 0x000fe40000011604 */
[--C-:B------:R-:W-:Y:S02]  /*9220*/  LOP3.LUT R160, R160, 0x40, R3.reuse, 0xe2, !PT ;  /* 0x00000040a0a07812 */ /* 0x100fe400078ee203 */
[----:B------:R-:W-:Y:S01]  /*9230*/  PRMT R12, R12, R13, UR42 ;  /* 0x0000002a0c0c7e16 */ /* 0x000fe2000800000d */
[----:B------:R-:W-:Y:S01]  /*9240*/  USHF.L.U32 UR42, UR42, 0x8, URZ ;  /* 0x000000082a2a7899 */ /* 0x000fe2000800063f */
[----:B------:R-:W-:Y:S01]  /*9250*/  IADD3 R0, RZ, -R4, -R3 ;  /* 0x80000004ff007210 */ /* 0x000fe20007ffe803 */
[----:B------:R-:W-:Y:S01]  /*9260*/  IMAD.MOV.U32 R3, RZ, RZ, -0x2 ;  /* 0xfffffffeff037424 */ /* 0x000fe200078e00ff */
[----:B------:R-:W-:Y:S01]  /*9270*/  LOP3.LUT R160, R160, UR8, R4, 0xfe, !PT ;  /* 0x00000008a0a07c12 */ /* 0x000fe2000f8efe04 */
[----:B------:R-:W-:Y:S01]  /*9280*/  IMAD.U32 R4, RZ, RZ, UR6 ;  /* 0x00000006ff047e24 */ /* 0x000fe2000f8e00ff */
[----:B------:R-:W-:Y:S01]  /*9290*/  SHF.R.S32.HI R13, RZ, 0x1f, R12 ;  /* 0x0000001fff0d7819 */ /* 0x000fe2000001140c */
[----:B------:R-:W-:Y:S01]  /*92a0*/  ULDC UR6, c[0x0][0x288] ;  /* 0x0000a20000067ab9 */ /* 0x000fe20000000800 */
[----:B------:R-:W-:Y:S01]  /*92b0*/  IMAD R0, R2, -0x40, R0 ;  /* 0xffffffc002007824 */ /* 0x000fe200078e0200 */
[----:B------:R-:W-:Y:S01]  /*92c0*/  UISETP.GE.AND UP1, UPT, UR42, UR6, UPT ;  /* 0x000000062a00728c */ /* 0x000fe2000bf26270 */
[----:B------:R-:W-:-:S03]  /*92d0*/  IMAD.WIDE.U32 R4, R4, UR43, R12 ;  /* 0x0000002b04047c25 */ /* 0x000fc6000f8e000c */
[----:B------:R-:W-:Y:S02]  /*92e0*/  UISETP.GE.OR UP1, UPT, UR41, UR5, UP1 ;  /* 0x000000052900728c */ /* 0x000fe40008f26670 */
[----:B------:R-:W-:Y:S01]  /*92f0*/  IADD3 R154, R154, -UR41, R0 ;  /* 0x800000299a9a7c10 */ /* 0x000fe2000fffe000 */
[----:B------:R-:W-:Y:S01]  /*9300*/  VIADD R5, R5, UR4 ;  /* 0x0000000405057c36 */ /* 0x000fe20008000000 */
[----:B------:R-:W-:Y:S01]  /*9310*/  USHF.R.U32.HI UR4, URZ, 0x2, UR39 ;  /* 0x000000023f047899 */ /* 0x000fe20008011627 */
[----:B------:R-:W-:Y:S01]  /*9320*/  LOP3.LUT R0, R6, 0x3, RZ, 0xc0, !PT ;  /* 0x0000000306007812 */ /* 0x000fe200078ec0ff */
[----:B------:R-:W-:Y:S01]  /*9330*/  USEL UR5, URZ, 0x1, !UP0 ;  /* 0x000000013f057887 */ /* 0x000fe2000c000000 */
[----:B------:R-:W-:Y:S01]  /*9340*/  PLOP3.LUT P0, PT, PT, PT, UP1, 0x80, 0x0 ;  /* 0x000000000000781c */ /* 0x000fe20003f0f018 */
[----:B------:R-:W-:Y:S02]  /*9350*/  ULOP3.LUT UR4, UR4, 0x1, URZ, 0xc0, !UPT ;  /* 0x0000000104047892 */ /* 0x000fe4000f8ec03f */
[----:B------:R-:W-:Y:S01]  /*9360*/  IMAD R0, R0, R3, UR6 ;  /* 0x0000000600007e24 */ /* 0x000fe2000f8e0203 */
[----:B------:R-:W-:-:S02]  /*9370*/  ULOP3.LUT UR39, UR39, 0x3, URZ, 0xc0, !UPT ;  /* 0x0000000327277892 */ /* 0x000fc4000f8ec03f */
[----:B------:R-:W-:Y:S01]  /*9380*/  UISETP.NE.U32.AND UP2, UPT, UR4, 0x1, UPT ;  /* 0x000000010400788c */ /* 0x000fe2000bf45070 */
[----:B------:R-:W-:Y:S01]  /*9390*/  VIADD R0, R0, -UR42 ;  /* 0x8000002a00007c36 */ /* 0x000fe20008000000 */
[----:B------:R-:W-:Y:S02]  /*93a0*/  UMOV UR41, 0xffffffff ;  /* 0xffffffff00297882 */ /* 0x000fe40000000000 */
[----:B------:R-:W-:-:S04]  /*93b0*/  UISETP.GT.U32.AND UP2, UPT, UR44, 0x3, !UP2 ;  /* 0x000000032c00788c */ /* 0x000fc8000d744070 */
[----:B------:R-:W-:-:S04]  /*93c0*/  USEL UR4, URZ, 0x1, !UP2 ;  /* 0x000000013f047887 */ /* 0x000fc8000d000000 */
[----:B------:R-:W-:Y:S01]  /*93d0*/  ULOP3.LUT UR38, UR4, UR38, UR5, 0x96, !UPT ;  /* 0x0000002604267292 */ /* 0x000fe2000f8e9605 */
[----:B------:R-:W-:Y:S11]  /*93e0*/  @P0 BRA `(.L_x_32) ;  /* 0x000000d000f80947 */ /* 0x000ff60003800000 */
[----:B------:R-:W0:Y:S01]  /*93f0*/  LDC.64 R2, c[0x0][0x5c8] ;  /* 0x00017200ff027b82 */ /* 0x000e220000000a00 */
[----:B------:R-:W-:Y:S01]  /*9400*/  ULDC.64 UR4, c[0x0][0x5c0] ;  /* 0x0001700000047ab9 */ /* 0x000fe20000000a00 */
[----:B------:R-:W-:Y:S01]  /*9410*/  BSSY B0, `(.L_x_32) ;  /* 0x0000d3b000007945 */ /* 0x000fe20003800000 */
[C---:B0-----:R-:W-:Y:S01]  /*9420*/  IMAD R6, R2.reuse, UR9, RZ ;  /* 0x0000000902067c24 */ /* 0x041fe2000f8e02ff */
[----:B------:R-:W-:Y:S01]  /*9430*/  SHF.L.U64.HI R9, R2, 0x3, R3 ;  /* 0x0000000302097819 */ /* 0x000fe20000010203 */
[----:B------:R-:W-:-:S04]  /*9440*/  IMAD.WIDE.U32 R4, R160, R2, R4 ;  /* 0x00000002a0047225 */ /* 0x000fc800078e0004 */
[----:B------:R-:W-:Y:S01]  /*9450*/  IMAD R6, R160, R3, R6 ;  /* 0x00000003a0067224 */ /* 0x000fe200078e0206 */
[----:B------:R-:W-:Y:S01]  /*9460*/  IADD3 R4, P0, R4, UR4, RZ ;  /* 0x0000000404047c10 */ /* 0x000fe2000ff1e0ff */
[----:B------:R-:W-:-:S03]  /*9470*/  IMAD.SHL.U32 R8, R2, 0x8, RZ ;  /* 0x0000000802087824 */ /* 0x000fc600078e00ff */
[----:B------:R-:W-:Y:S02]  /*9480*/  IADD3 R6, R5, R6, RZ ;  /* 0x0000000605067210 */ /* 0x000fe40007ffe0ff */
[-C--:B------:R-:W-:Y:S02]  /*9490*/  IADD3 R10, P1, R8, R4.reuse, RZ ;  /* 0x00000004080a7210 */ /* 0x080fe40007f3e0ff */
[----:B------:R-:W-:Y:S02]  /*94a0*/  IADD3.X R5, R6, UR5, RZ, P0, !PT ;  /* 0x0000000506057c10 */ /* 0x000fe400087fe4ff */
[C---:B------:R-:W-:Y:S02]  /*94b0*/  LEA R6, P0, R2.reuse, R4, 0x7 ;  /* 0x0000000402067211 */ /* 0x040fe400078038ff */
[-C--:B------:R-:W-:Y:S02]  /*94c0*/  IADD3.X R11, R9, R5.reuse, RZ, P1, !PT ;  /* 0x00000005090b7210 */ /* 0x080fe40000ffe4ff */
[----:B------:R-:W-:-:S02]  /*94d0*/  LEA.HI.X R7, R2, R5, R3, 0x7, P0 ;  /* 0x0000000502077211 */ /* 0x000fc400000f3c03 */
[----:B------:R-:W-:Y:S02]  /*94e0*/  ISETP.NE.AND P0, PT, R18, RZ, PT ;  /* 0x000000ff1200720c */ /* 0x000fe40003f05270 */
[----:B------:R-:W-:-:S05]  /*94f0*/  IADD3 R8, P2, R8, R6, RZ ;  /* 0x0000000608087210 */ /* 0x000fca0007f5e0ff */
[----:B------:R-:W-:-:S06]  /*9500*/  IMAD.X R9, R9, 0x1, R7, P2 ;  /* 0x0000000109097824 */ /* 0x000fcc00010e0607 */
[----:B------:R-:W-:Y:S05]  /*9510*/  @!P0 BRA `(.L_x_33) ;  /* 0x0000009800988947 */ /* 0x000fea0003800000 */
[----:B------:R-:W0:Y:S01]  /*9520*/  LDC.64 R20, c[0x0][0x5b0] ;  /* 0x00016c00ff147b82 */ /* 0x000e220000000a00 */
[----:B------:R-:W-:Y:S01]  /*9530*/  ULDC.64 UR6, c[0x0][0x5b8] ;  /* 0x00016e0000067ab9 */ /* 0x000fe20000000a00 */
[----:B------:R-:W-:Y:S01]  /*9540*/  ISETP.GE.AND P1, PT, R154, 0x1, PT ;  /* 0x000000019a00780c */ /* 0x000fe20003f26270 */
[----:B------:R-:W-:Y:S02]  /*9550*/  UIMAD UR4, UR10, UR6, URZ ;  /* 0x000000060a0472a4 */ /* 0x000fe4000f8e023f */
[----:B------:R-:W-:Y:S01]  /*9560*/  MOV R156, UR6 ;  /* 0x00000006009c7c02 */ /* 0x000fe20008000f00 */
[----:B------:R-:W-:Y:S01]  /*9570*/  BSSY B1, `(.L_x_34) ;  /* 0x000000e000017945 */ /* 0x000fe20003800000 */
[----:B------:R-:W-:Y:S01]  /*9580*/  ISETP.LT.OR P2, PT, R0, 0x1, !P1 ;  /* 0x000000010000780c */ /* 0x000fe20004f41670 */
[----:B------:R-:W-:Y:S01]  /*9590*/  UIMAD UR4, UR43, UR7, UR4 ;  /* 0x000000072b0472a4 */ /* 0x000fe2000f8e0204 */
[----:B------:R-:W1:Y:S01]  /*95a0*/  LDC.64 R22, c[0x0][0x5a8] ;  /* 0x00016a00ff167b82 */ /* 0x000e620000000a00 */
[----:B------:R-:W-:-:S04]  /*95b0*/  IMAD.WIDE.U32 R156, R156, UR43, R12 ;  /* 0x0000002b9c9c7c25 */ /* 0x000fc8000f8e000c */
[----:B------:R-:W-:Y:S01]  /*95c0*/  VIADD R153, R157, UR4 ;  /* 0x000000049d997c36 */ /* 0x000fe20008000000 */
[----:B------:R-:W-:Y:S01]  /*95d0*/  MOV R152, R156 ;  /* 0x0000009c00987202 */ /* 0x000fe20000000f00 */
[----:B0-----:R-:W-:-:S04]  /*95e0*/  IMAD R161, R20, UR9, RZ ;  /* 0x0000000914a17c24 */ /* 0x001fc8000f8e02ff */
[----:B------:R-:W-:-:S04]  /*95f0*/  IMAD.WIDE.U32 R2, R160, R20, R152 ;  /* 0x00000014a0027225 */ /* 0x000fc800078e0098 */
[----:B------:R-:W-:Y:S01]  /*9600*/  IMAD R161, R160, R21, R161 ;  /* 0x00000015a0a17224 */ /* 0x000fe200078e02a1 */
[----:B-1----:R-:W-:-:S04]  /*9610*/  IADD3 R14, P0, R2, R22, RZ ;  /* 0x00000016020e7210 */ /* 0x002fc80007f1e0ff */
[----:B------:R-:W-:Y:S01]  /*9620*/  IADD3.X R15, R23, R3, R161, P0, !PT ;  /* 0x00000003170f7210 */ /* 0x000fe200007fe4a1 */
[----:B------:R-:W-:Y:S08]  /*9630*/  @P2 BRA `(.L_x_35) ;  /* 0x0000000000042947 */ /* 0x000ff00003800000 */
[----:B------:R0:W5:Y:S02]  /*9640*/  LDG.E.U8 R16, desc[UR36][R14.64] ;  /* 0x000000240e107981 */ /* 0x000164000c1e1100 */
.L_x_35:
[----:B------:R-:W-:Y:S05]  /*9650*/  BSYNC B1 ;  /* 0x0000000000017941 */ /* 0x000fea0003800000 */
.L_x_34:
[----:B------:R-:W2:Y:S01]  /*9660*/  LDL.LU R3, [R1] ;  /* 0x0000000001037983 */ /* 0x000ea20000300800 */
[----:B-----5:R-:W-:Y:S01]  /*9670*/  LOP3.LUT R2, R16, 0xffff, RZ, 0xc0, !PT ;  /* 0x0000ffff10027812 */ /* 0x020fe200078ec0ff */
[----:B------:R-:W-:Y:S01]  /*9680*/  BSSY B1, `(.L_x_36) ;  /* 0x000000a000017945 */ /* 0x000fe20003800000 */
[----:B------:R-:W-:Y:S02]  /*9690*/  ISETP.LT.OR P0, PT, R0, 0x2, !P1 ;  /* 0x000000020000780c */ /* 0x000fe40004f01670 */
[----:B------:R-:W-:-:S05]  /*96a0*/  PRMT R2, R2, 0x8880, RZ ;  /* 0x0000888002027816 */ /* 0x000fca00000000ff */
[----:B------:R-:W-:-:S04]  /*96b0*/  IMAD R2, R2, R18, RZ ;  /* 0x0000001202027224 */ /* 0x000fc800078e02ff */
[----:B--2---:R-:W-:-:S05]  /*96c0*/  @!P2 IMAD R3, R3, R17, R2 ;  /* 0x000000110303a224 */ /* 0x004fca00078e0202 */
[----:B------:R1:W-:Y:S01]  /*96d0*/  @!P2 STG.E.U8 desc[UR36][R4.64], R3 ;  /* 0x000000030400a986 */ /* 0x0003e2000c101124 */
[----:B------:R-:W-:Y:S05]  /*96e0*/  @P0 BRA `(.L_x_37) ;  /* 0x00000000000c0947 */ /* 0x000fea0003800000 */
[----:B------:R-:W2:Y:S02]  /*96f0*/  LDG.E.U8 R16, desc[UR36][R14.64+0x1] ;  /* 0x000001240e107981 */ /* 0x000ea4000c1e1100 */
[----:B--2---:R-:W-:-:S05]  /*9700*/  PRMT R2, R16, 0x8880, RZ ;  /* 0x0000888010027816 */ /* 0x004fca00000000ff */
[----:B------:R-:W-:-:S07]  /*9710*/  IMAD R2, R2, R18, RZ ;  /* 0x0000001202027224 */ /* 0x000fce00078e02ff */
.L_x_37:
[----:B------:R-:W-:Y:S05]  /*9720*/  BSYNC B1 ;  /* 0x0000000000017941 */ /* 0x000fea0003800000 */
.L_x_36:
[----:B-1----:R-:W2:Y:S01]  /*9730*/  LDL.LU R3, [R1+0x4] ;  /* 0x0000040001037983 */ /* 0x002ea20000300800 */
[C---:B------:R-:W-:Y:S01]  /*9740*/  SHF.L.U64.HI R159, R20.reuse, 0x3, R21 ;  /* 0x00000003149f7819 */ /* 0x040fe20000010215 */
[----:B------:R-:W-:Y:S01]  /*9750*/  IMAD.SHL.U32 R158, R20, 0x8, RZ ;  /* 0x00000008149e7824 */ /* 0x000fe200078e00ff */
[----:B------:R-:W-:Y:S03]  /*9760*/  BSSY B1, `(.L_x_38) ;  /* 0x000000d000017945 */ /* 0x000fe60003800000 */
[----:B------:R-:W-:-:S05]  /*9770*/  IMAD.WIDE.U32 R12, R160, R20, R158 ;  /* 0x00000014a00c7225 */ /* 0x000fca00078e009e */
[----:B------:R-:W-:Y:S02]  /*9780*/  IADD3 R161, R161, R13, RZ ;  /* 0x0000000da1a17210 */ /* 0x000fe40007ffe0ff */
[----:B------:R-:W-:-:S04]  /*9790*/  IADD3 R12, P2, P3, R156, R22, R12 ;  /* 0x000000169c0c7210 */ /* 0x000fc80007b5e00c */
[----:B------:R-:W-:Y:S01]  /*97a0*/  IADD3.X R13, R153, R23, R161, P2, P3 ;  /* 0x00000017990d7210 */ /* 0x000fe200017e64a1 */
[----:B--2---:R-:W-:-:S05]  /*97b0*/  @!P0 IMAD R3, R3, R17, R2 ;  /* 0x0000001103038224 */ /* 0x004fca00078e0202 */
[----:B------:R1:W-:Y:S01]  /*97c0*/  @!P0 STG.E.U8 desc[UR36][R4.64+0x1], R3 ;  /* 0x0000010304008986 */ /* 0x0003e2000c101124 */
[----:B------:R-:W-:-:S04]  /*97d0*/  ISETP.GE.AND P0, PT, R154, 0x9, PT ;  /* 0x000000099a00780c */ /* 0x000fc80003f06270 */
[----:B------:R-:W-:-:S13]  /*97e0*/  ISETP.LT.OR P4, PT, R0, 0x1, !P0 ;  /* 0x000000010000780c */ /* 0x000fda0004781670 */
[----:B-1----:R-:W-:Y:S05]  /*97f0*/  @P4 BRA `(.L_x_39) ;  /* 0x00000000000c4947 */ /* 0x002fea0003800000 */
[----:B------:R-:W2:Y:S02]  /*9800*/  LDG.E.U8 R16, desc[UR36][R12.64] ;  /* 0x000000240c107981 */ /* 0x000ea4000c1e1100 */
[----:B--2---:R-:W-:-:S05]  /*9810*/  PRMT R2, R16, 0x8880, RZ ;  /* 0x0000888010027816 */ /* 0x004fca00000000ff */
[----:B------:R-:W-:-:S07]  /*9820*/  IMAD R2, R2, R18, RZ ;  /* 0x0000001202027224 */ /* 0x000fce00078e02ff */
.L_x_39:
[----:B------:R-:W-:Y:S05]  /*9830*/  BSYNC B1 ;  /* 0x0000000000017941 */ /* 0x000fea0003800000 */
.L_x_38:
[----:B------:R-:W2:Y:S01]  /*9840*/  LDL.LU R3, [R1+0x8] ;  /* 0x0000080001037983 */ /* 0x000ea20000300800 */
[----:B------:R-:W-:Y:S01]  /*9850*/  ISETP.LT.OR P2, PT, R0, 0x2, !P0 ;  /* 0x000000020000780c */ /* 0x000fe20004741670 */
[----:B------:R-:W-:Y:S01]  /*9860*/  BSSY B1, `(.L_x_40) ;  /* 0x0000007000017945 */ /* 0x000fe20003800000 */
[----:B--2---:R-:W-:-:S05]  /*9870*/  @!P4 IMAD R3, R3, R17, R2 ;  /* 0x000000110303c224 */ /* 0x004fca00078e0202 */
[----:B------:R1:W-:Y:S06]  /*9880*/  @!P4 STG.E.U8 desc[UR36][R10.64], R3 ;  /* 0x000000030a00c986 */ /* 0x0003ec000c101124 */
[----:B------:R-:W-:Y:S05]  /*9890*/  @P2 BRA `(.L_x_41) ;  /* 0x00000000000c2947 */ /* 0x000fea0003800000 */
[----:B------:R-:W2:Y:S02]  /*98a0*/  LDG.E.U8 R16, desc[UR36][R12.64+0x1] ;  /* 0x000001240c107981 */ /* 0x000ea4000c1e1100 */
[----:B--2---:R-:W-:-:S05]  /*98b0*/  PRMT R2, R16, 0x8880, RZ ;  /* 0x0000888010027816 */ /* 0x004fca00000000ff */
[----:B------:R-:W-:-:S07]  /*98c0*/  IMAD R2, R2, R18, RZ ;  /* 0x0000001202027224 */ /* 0x000fce00078e02ff */
.L_x_41:
[----:B------:R-:W-:Y:S05]  /*98d0*/  BSYNC B1 ;  /* 0x0000000000017941 */ /* 0x000fea0003800000 */
.L_x_40:
[----:B-1----:R-:W2:Y:S01]  /*98e0*/  LDL.LU R3, [R1+0xc] ;  /* 0x00000c0001037983 */ /* 0x002ea20000300800 */
[----:B------:R-:W-:Y:S01]  /*98f0*/  BSSY B1, `(.L_x_42) ;  /* 0x0000009000017945 */ /* 0x000fe20003800000 */
[----:B------:R-:W-:Y:S01]  /*9900*/  ISETP.LT.OR P3, PT, R0, 0xa, !P1 ;  /* 0x0000000a0000780c */ /* 0x000fe20004f61670 */
[----:B--2---:R-:W-:-:S05]  /*9910*/  @!P2 IMAD R3, R3, R17, R2 ;  /* 0x000000110303a224 */ /* 0x004fca00078e0202 */
[----:B------:R1:W-:Y:S01]  /*9920*/  @!P2 STG.E.U8 desc[UR36][R10.64+0x1], R3 ;  /* 0x000001030a00a986 */ /* 0x0003e2000c101124 */
[----:B------:R-:W-:-:S13]  /*9930*/  ISETP.LT.OR P2, PT, R0, 0x9, !P1 ;  /* 0x000000090000780c */ /* 0x000fda0004f41670 */
[----:B-1----:R-:W-:Y:S05]  /*9940*/  @P2 BRA `(.L_x_43) ;  /* 0x00000000000c2947 */ /* 0x002fea0003800000 */
[----:B------:R-:W2:Y:S02]  /*9950*/  LDG.E.U8 R16, desc[UR36][R14.64+0x8] ;  /* 0x000008240e107981 */ /* 0x000ea4000c1e1100 */
[----:B--2---:R-:W-:-:S05]  /*9960*/  PRMT R2, R16, 0x8880, RZ ;  /* 0x0000888010027816 */ /* 0x004fca00000000ff */
[----:B------:R-:W-:-:S07]  /*9970*/  IMAD R2, R2, R18, RZ ;  /* 0x0000001202027224 */ /* 0x000fce00078e02ff */
.L_x_43:
[----:B------:R-:W-:Y:S05]  /*9980*/  BSYNC B1 ;  /* 0x0000000000017941 */ /* 0x000fea0003800000 */
.L_x_42:
[----:B------:R-:W2:Y:S01]  /*9990*/  LDL.LU R3, [R1+0x10] ;  /* 0x0000100001037983 */ /* 0x000ea20000300800 */
[----:B------:R-:W-:Y:S01]  /*99a0*/  BSSY B1, `(.L_x_44) ;  /* 0x0000007000017945 */ /* 0x000fe20003800000 */
[----:B--2---:R-:W-:-:S05]  /*99b0*/  @!P2 IMAD R3, R3, R17, R2 ;  /* 0x000000110303a224 */ /* 0x004fca00078e0202 */
[----:B------:R1:W-:Y:S01]  /*99c0*/  @!P2 STG.E.U8 desc[UR36][R4.64+0x8], R3 ;  /* 0x000008030400a986 */ /* 0x0003e2000c101124 */
[----:B------:R-:W-:Y:S05]  /*99d0*/  @P3 BRA `(.L_x_45) ;  /* 0x00000000000c3947 */ /* 0x000fea0003800000 */
[----:B------:R-:W2:Y:S02]  /*99e0*/  LDG.E.U8 R16, desc[UR36][R14.64+0x9] ;  /* 0x000009240e107981 */ /* 0x000ea4000c1e1100 */
[----:B--2---:R-:W-:-:S05]  /*99f0*/  PRMT R2, R16, 0x8880, RZ ;  /* 0x0000888010027816 */ /* 0x004fca00000000ff */
[----:B------:R-:W-:-:S07]  /*9a00*/  IMAD R2, R2, R18, RZ ;  /* 0x0000001202027224 */ /* 0x000fce00078e02ff */
.L_x_45:
[----:B------:R-:W-:Y:S05]  /*9a10*/  BSYNC B1 ;  /* 0x0000000000017941 */ /* 0x000fea0003800000 */
.L_x_44:
[----:B-1----:R-:W2:Y:S01]  /*9a20*/  LDL.LU R3, [R1+0x14] ;  /* 0x0000140001037983 */ /* 0x002ea20000300800 */
[C---:B------:R-:W-:Y:S01]  /*9a30*/  ISETP.LT.OR P2, PT, R0.reuse, 0x9, !P0 ;  /* 0x000000090000780c */ /* 0x040fe20004741670 */
[----:B------:R-:W-:Y:S01]  /*9a40*/  BSSY B1, `(.L_x_46) ;  /* 0x000000b000017945 */ /* 0x000fe20003800000 */
[C---:B------:R-:W-:Y:S02]  /*9a50*/  ISETP.LT.OR P4, PT, R0.reuse, 0x11, !P1 ;  /* 0x000000110000780c */ /* 0x040fe40004f81670 */
[C---:B------:R-:W-:Y:S02]  /*9a60*/  ISETP.LT.OR P5, PT, R0.reuse, 0x12, !P1 ;  /* 0x000000120000780c */ /* 0x040fe40004fa1670 */
[----:B------:R-:W-:Y:S01]  /*9a70*/  ISETP.LT.OR P6, PT, R0, 0x11, !P0 ;  /* 0x000000110000780c */ /* 0x000fe200047c1670 */
[----:B--2---:R-:W-:-:S05]  /*9a80*/  @!P3 IMAD R3, R3, R17, R2 ;  /* 0x000000110303b224 */ /* 0x004fca00078e0202 */
[----:B------:R1:W-:Y:S01]  /*9a90*/  @!P3 STG.E.U8 desc[UR36][R4.64+0x9], R3 ;  /* 0x000009030400b986 */ /* 0x0003e2000c101124 */
[----:B------:R-:W-:Y:S01]  /*9aa0*/  ISETP.LT.OR P3, PT, R0, 0xa, !P0 ;  /* 0x0000000a0000780c */ /* 0x000fe20004761670 */
[----:B------:R-:W-:-:S12]  /*9ab0*/  @P2 BRA `(.L_x_47) ;  /* 0x00000000000c2947 */ /* 0x000fd80003800000 */
[----:B------:R-:W2:Y:S02]  /*9ac0*/  LDG.E.U8 R16, desc[UR36][R12.64+0x8] ;  /* 0x000008240c107981 */ /* 0x000ea4000c1e1100 */
[----:B--2---:R-:W-:-:S05]  /*9ad0*/  PRMT R2, R16, 0x8880, RZ ;  /* 0x0000888010027816 */ /* 0x004fca00000000ff */
[----:B------:R-:W-:-:S07]  /*9ae0*/  IMAD R2, R2, R18, RZ ;  /* 0x0000001202027224 */ /* 0x000fce00078e02ff */
.L_x_47:
[----:B------:R-:W-:Y:S05]  /*9af0*/  BSYNC B1 ;  /* 0x0000000000017941 */ /* 0x000fea0003800000 */
.L_x_46:
[----:B-1----:R-:W2:Y:S01]  /*9b00*/  LDL.LU R3, [R1+0x18] ;  /* 0x0000180001037983 */ /* 0x002ea20000300800 */
[----:B------:R-:W-:Y:S01]  /*9b10*/  BSSY B1, `(.L_x_48) ;  /* 0x0000007000017945 */ /* 0x000fe20003800000 */
[----:B--2---:R-:W-:-:S05]  /*9b20*/  @!P2 IMAD R3, R3, R17, R2 ;  /* 0x000000110303a224 */ /* 0x004fca00078e0202 */
[----:B------:R1:W-:Y:S01]  /*9b30*/  @!P2 STG.E.U8 desc[UR36][R10.64+0x8], R3 ;  /* 0x000008030a00a986 */ /* 0x0003e2000c101124 */
[----:B------:R-:W-:Y:S05]  /*9b40*/  @P3 BRA `(.L_x_49) ;  /* 0x00000000000c3947 */ /* 0x000fea0003800000 */
[----:B------:R-:W2:Y:S02]  /*9b50*/  LDG.E.U8 R16, desc[UR36][R12.64+0x9] ;  /* 0x000009240c107981 */ /* 0x000ea4000c1e1100 */
[----:B--2---:R-:W-:-:S05]  /*9b60*/  PRMT R2, R16, 0x8880, RZ ;  /* 0x0000888010027816 */ /* 0x004fca00000000ff */
[----:B------:R-:W-:-:S07]  /*9b70*/  IMAD R2, R2, R18, RZ ;  /* 0x0000001202027224 */ /* 0x000fce00078e02ff */
.L_x_49:
[----:B------:R-:W-:Y:S05]  /*9b80*/  BSYNC B1 ;  /* 0x0000000000017941 */ /* 0x000fea0003800000 */
.L_x_48:
        /* <DEDUP_REMOVED lines=8> */
.L_x_51:
[----:B------:R-:W-:Y:S05]  /*9c10*/  BSYNC B1 ;  /* 0x0000000000017941 */ /* 0x000fea0003800000 */
.L_x_50:
        /* <DEDUP_REMOVED lines=8> */
.L_x_53:
[----:B------:R-:W-:Y:S05]  /*9ca0*/  BSYNC B1 ;  /* 0x0000000000017941 */ /* 0x000fea0003800000 */
.L_x_52:
        /* <DEDUP_REMOVED lines=8> */
.L_x_55:
[----:B------:R-:W-:Y:S05]  /*9d30*/  BSYNC B1 ;  /* 0x0000000000017941 */ /* 0x000fea0003800000 */
.L_x_54:
        /* <DEDUP_REMOVED lines=13> */
.L_x_57:
[----:B------:R-:W-:Y:S05]  /*9e10*/  BSYNC B1 ;  /* 0x0000000000017941 */ /* 0x000fea0003800000 */
.L_x_56:
        /* <DEDUP_REMOVED lines=8> */
.L_x_59:
[----:B------:R-:W-:Y:S05]  /*9ea0*/  BSYNC B1 ;  /* 0x0000000000017941 */ /* 0x000fea0003800000 */
.L_x_58:
        /* <DEDUP_REMOVED lines=8> */
.L_x_61:
[----:B------:R-:W-:Y:S05]  /*9f30*/  BSYNC B1 ;  /* 0x0000000000017941 */ /* 0x000fea0003800000 */
.L_x_60:
        /* <DEDUP_REMOVED lines=8> */
.L_x_63:
[----:B------:R-:W-:Y:S05]  /*9fc0*/  BSYNC B1 ;  /* 0x0000000000017941 */ /* 0x000fea0003800000 */
.L_x_62:
        /* <DEDUP_REMOVED lines=8> */
.L_x_65:
[----:B------:R-:W-:Y:S05]  /*a050*/  BSYNC B1 ;  /* 0x0000000000017941 */ /* 0x000fea0003800000 */
.L_x_64:
        /* <DEDUP_REMOVED lines=13> */
.L_x_67:
[----:B------:R-:W-:Y:S05]  /*a130*/  BSYNC B1 ;  /* 0x0000000000017941 */ /* 0x000fea0003800000 */
.L_x_66:
        /* <DEDUP_REMOVED lines=8> */
.L_x_69:
[----:B------:R-:W-:Y:S05]  /*a1c0*/  BSYNC B1 ;  /* 0x0000000000017941 */ /* 0x000fea0003800000 */
.L_x_68:
        /* <DEDUP_REMOVED lines=8> */
.L_x_71:
[----:B------:R-:W-:Y:S05]  /*a250*/  BSYNC B1 ;  /* 0x0000000000017941 */ /* 0x000fea0003800000 */
.L_x_70:
        /* <DEDUP_REMOVED lines=8> */
.L_x_73:
[----:B------:R-:W-:Y:S05]  /*a2e0*/  BSYNC B1 ;  /* 0x0000000000017941 */ /* 0x000fea0003800000 */
.L_x_72:
        /* <DEDUP_REMOVED lines=8> */
.L_x_75:
[----:B------:R-:W-:Y:S05]  /*a370*/  BSYNC B1 ;  /* 0x0000000000017941 */ /* 0x000fea0003800000 */
.L_x_74:
        /* <DEDUP_REMOVED lines=13> */
.L_x_77:
[----:B------:R-:W-:Y:S05]  /*a450*/  BSYNC B1 ;  /* 0x0000000000017941 */ /* 0x000fea0003800000 */
.L_x_76:
        /* <DEDUP_REMOVED lines=8> */
.L_x_79:
[----:B------:R-:W-:Y:S05]  /*a4e0*/  BSYNC B1 ;  /* 0x0000000000017941 */ /* 0x000fea0003800000 */
.L_x_78:
        /* <DEDUP_REMOVED lines=8> */
.L_x_81:
[----:B------:R-:W-:Y:S05]  /*a570*/  BSYNC B1 ;  /* 0x0000000000017941 */ /* 0x000fea0003800000 */
.L_x_80:
        /* <DEDUP_REMOVED lines=8> */
.L_x_83:
[----:B------:R-:W-:Y:S05]  /*a600*/  BSYNC B1 ;  /* 0x0000000000017941 */ /* 0x000fea0003800000 */
.L_x_82:
        /* <DEDUP_REMOVED lines=8> */
.L_x_85:
[----:B------:R-:W-:Y:S05]  /*a690*/  BSYNC B1 ;  /* 0x0000000000017941 */ /* 0x000fea0003800000 */
.L_x_84:
        /* <DEDUP_REMOVED lines=13> */
.L_x_87:
[----:B------:R-:W-:Y:S05]  /*a770*/  BSYNC B1 ;  /* 0x0000000000017941 */ /* 0x000fea0003800000 */
.L_x_86:
        /* <DEDUP_REMOVED lines=8> */
.L_x_89:
[----:B------:R-:W-:Y:S05]  /*a800*/  BSYNC B1 ;  /* 0x0000000000017941 */ /* 0x000fea0003800000 */
.L_x_88:
        /* <DEDUP_REMOVED lines=8> */
.L_x_91:
[----:B------:R-:W-:Y:S05]  /*a890*/  BSYNC B1 ;  /* 0x0000000000017941 */ /* 0x000fea0003800000 */
.L_x_90:
        /* <DEDUP_REMOVED lines=8> */
.L_x_93:
[----:B------:R-:W-:Y:S05]  /*a920*/  BSYNC B1 ;  /* 0x0000000000017941 */ /* 0x000fea0003800000 */
.L_x_92:
        /* <DEDUP_REMOVED lines=8> */
.L_x_95:
[----:B------:R-:W-:Y:S05]  /*a9b0*/  BSYNC B1 ;  /* 0x0000000000017941 */ /* 0x000fea0003800000 */
.L_x_94:
        /* <DEDUP_REMOVED lines=13> */
.L_x_97:
[----:B------:R-:W-:Y:S05]  /*aa90*/  BSYNC B1 ;  /* 0x0000000000017941 */ /* 0x000fea0003800000 */
.L_x_96:
        /* <DEDUP_REMOVED lines=8> */
.L_x_99:
[----:B------:R-:W-:Y:S05]  /*ab20*/  BSYNC B1 ;  /* 0x0000000000017941 */ /* 0x000fea0003800000 */
.L_x_98:
        /* <DEDUP_REMOVED lines=8> */
.L_x_101:
[----:B------:R-:W-:Y:S05]  /*abb0*/  BSYNC B1 ;  /* 0x0000000000017941 */ /* 0x000fea0003800000 */
.L_x_100:
        /* <DEDUP_REMOVED lines=8> */
.L_x_103:
[----:B------:R-:W-:Y:S05]  /*ac40*/  BSYNC B1 ;  /* 0x0000000000017941 */ /* 0x000fea0003800000 */
.L_x_102:
        /* <DEDUP_REMOVED lines=8> */
.L_x_105:
[----:B------:R-:W-:Y:S05]  /*acd0*/  BSYNC B1 ;  /* 0x0000000000017941 */ /* 0x000fea0003800000 */
.L_x_104:
        /* <DEDUP_REMOVED lines=13> */
.L_x_107:
[----:B------:R-:W-:Y:S05]  /*adb0*/  BSYNC B1 ;  /* 0x0000000000017941 */ /* 0x000fea0003800000 */
.L_x_106:
        /* <DEDUP_REMOVED lines=8> */
.L_x_109:
[----:B------:R-:W-:Y:S05]  /*ae40*/  BSYNC B1 ;  /* 0x0000000000017941 */ /* 0x000fea0003800000 */
.L_x_108:
        /* <DEDUP_REMOVED lines=8> */
.L_x_111:
[----:B------:R-:W-:Y:S05]  /*aed0*/  BSYNC B1 ;  /* 0x0000000000017941 */ /* 0x000fea0003800000 */
.L_x_110:
        /* <DEDUP_REMOVED lines=8> */
.L_x_113:
[----:B------:R-:W-:Y:S05]  /*af60*/  BSYNC B1 ;  /* 0x0000000000017941 */ /* 0x000fea0003800000 */
.L_x_112:
        /* <DEDUP_REMOVED lines=8> */
.L_x_115:
[----:B------:R-:W-:Y:S05]  /*aff0*/  BSYNC B1 ;  /* 0x0000000000017941 */ /* 0x000fea0003800000 */
.L_x_114:
        /* <DEDUP_REMOVED lines=13> */
.L_x_117:
[----:B------:R-:W-:Y:S05]  /*b0d0*/  BSYNC B1 ;  /* 0x0000000000017941 */ /* 0x000fea0003800000 */
.L_x_116:
        /* <DEDUP_REMOVED lines=8> */
.L_x_119:
[----:B------:R-:W-:Y:S05]  /*b160*/  BSYNC B1 ;  /* 0x0000000000017941 */ /* 0x000fea0003800000 */
.L_x_118:
        /* <DEDUP_REMOVED lines=8> */
.L_x_121:
[----:B------:R-:W-:Y:S05]  /*b1f0*/  BSYNC B1 ;  /* 0x0000000000017941 */ /* 0x000fea0003800000 */
.L_x_120:
        /* <DEDUP_REMOVED lines=8> */
.L_x_123:
[----:B------:R-:W-:Y:S05]  /*b280*/  BSYNC B1 ;  /* 0x0000000000017941 */ /* 0x000fea0003800000 */
.L_x_122:
        /* <DEDUP_REMOVED lines=8> */
.L_x_125:
[----:B------:R-:W-:Y:S05]  /*b310*/  BSYNC B1 ;  /* 0x0000000000017941 */ /* 0x000fea0003800000 */
.L_x_124:
        /* <DEDUP_REMOVED lines=13> */
.L_x_127:
[----:B------:R-:W-:Y:S05]  /*b3f0*/  BSYNC B1 ;  /* 0x0000000000017941 */ /* 0x000fea0003800000 */
.L_x_126:
        /* <DEDUP_REMOVED lines=8> */
.L_x_129:
[----:B------:R-:W-:Y:S05]  /*b480*/  BSYNC B1 ;  /* 0x0000000000017941 */ /* 0x000fea0003800000 */
.L_x_128:
        /* <DEDUP_REMOVED lines=8> */
.L_x_131:
[----:B------:R-:W-:Y:S05]  /*b510*/  BSYNC B1 ;  /* 0x0000000000017941 */ /* 0x000fea0003800000 */
.L_x_130:
        /* <DEDUP_REMOVED lines=8> */
.L_x_133:
[----:B------:R-:W-:Y:S05]  /*b5a0*/  BSYNC B1 ;  /* 0x0000000000017941 */ /* 0x000fea0003800000 */
.L_x_132:
        /* <DEDUP_REMOVED lines=8> */
.L_x_135:
[----:B------:R-:W-:Y:S05]  /*b630*/  BSYNC B1 ;  /* 0x0000000000017941 */ /* 0x000fea0003800000 */
.L_x_134:
        /* <DEDUP_REMOVED lines=13> */
.L_x_137:
[----:B------:R-:W-:Y:S05]  /*b710*/  BSYNC B1 ;  /* 0x0000000000017941 */ /* 0x000fea0003800000 */
.L_x_136:
        /* <DEDUP_REMOVED lines=8> */
.L_x_139:
[----:B------:R-:W-:Y:S05]  /*b7a0*/  BSYNC B1 ;  /* 0x0000000000017941 */ /* 0x000fea0003800000 */
.L_x_138:
[----:B-1----:R-:W2:Y:S01]  /*b7b0*/  LDL.LU R3, [R1+0xd0] ;  /* 0x0000d00001037983 */ /* 0x002ea20000300800 */
[----:B------:R-:W-:Y:S01]  /*b7c0*/  BSSY B1, `(.L_x_140) ;  /* 0x0000007000017945 */ /* 0x000fe20003800000 */
[----:B--2---:R-:W-:-:S05]  /*b7d0*/  @!P3 IMAD R3, R3, R17, R2 ;  /* 0x000000110303b224 */ /* 0x004fca00078e0202 */
[----:B------:R1:W-:Y:S01]  /*b7e0*/  @!P3 STG.E.U8 desc[UR36][R4.64+0x68], R3 ;  /* 0x000068030400b986 */ /* 0x0003e2000c101124 */
[----:B------:R-:W-:Y:S05]  /*b7f0*/  @P5 BRA `(.L_x_141) ;  /* 0x00000000000c5947 */ /* 0x000fea0003800000 */
[----:B------:R-:W1:Y:S02]  /*b800*/  LDG.E.U8 R16, desc[UR36][R14.64+0x69] ;  /* 0x000069240e107981 */ /* 0x000e64000c1e1100 */
[----:B-1----:R-:W-:-:S05]  /*b810*/  PRMT R3, R16, 0x8880, RZ ;  /* 0x0000888010037816 */ /* 0x002fca00000000ff */
[----:B------:R-:W-:-:S07]  /*b820*/  IMAD R2, R3, R18, RZ ;  /* 0x0000001203027224 */ /* 0x000fce00078e02ff */
.L_x_141:
[----:B------:R-:W-:Y:S05]  /*b830*/  BSYNC B1 ;  /* 0x0000000000017941 */ /* 0x000fea0003800000 */
.L_x_140:
        /* <DEDUP_REMOVED lines=8> */
.L_x_143:
[----:B------:R-:W-:Y:S05]  /*b8c0*/  BSYNC B1 ;  /* 0x0000000000017941 */ /* 0x000fea0003800000 */
.L_x_142:
        /* <DEDUP_REMOVED lines=8> */
.L_x_145:
[----:B------:R-:W-:Y:S05]  /*b950*/  BSYNC B1 ;  /* 0x0000000000017941 */ /* 0x000fea0003800000 */
.L_x_144:
        /* <DEDUP_REMOVED lines=10> */
[----:B------:R-:W1:Y:S02]  /*ba00*/  LDG.E.U8 R16, desc[UR36][R14.64+0x70] ;  /* 0x000070240e107981 */ /* 0x000e64000c1e1100 */
[----:B-1----:R-:W-:-:S05]  /*ba10*/  PRMT R3, R16, 0x8880, RZ ;  /* 0x0000888010037816 */ /* 0x002fca00000000ff */
[----:B------:R-:W-:-:S07]  /*ba20*/  IMAD R2, R3, R18, RZ ;  /* 0x0000001203027224 */ /* 0x000fce00078e02ff */
.L_x_147:
[----:B------:R-:W-:Y:S05]  /*ba30*/  BSYNC B1 ;  /* 0x0000000000017941 */ /* 0x000fea0003800000 */
.L_x_146:
        /* <DEDUP_REMOVED lines=8> */
.L_x_149:
[----:B------:R-:W-:Y:S05]  /*bac0*/  BSYNC B1 ;  /* 0x0000000000017941 */ /* 0x000fea0003800000 */
.L_x_148:
        /* <DEDUP_REMOVED lines=8> */
.L_x_151:
[----:B------:R-:W-:Y:S05]  /*bb50*/  BSYNC B1 ;  /* 0x0000000000017941 */ /* 0x000fea0003800000 */
.L_x_150:
        /* <DEDUP_REMOVED lines=8> */
.L_x_153:
[----:B------:R-:W-:Y:S05]  /*bbe0*/  BSYNC B1 ;  /* 0x0000000000017941 */ /* 0x000fea0003800000 */
.L_x_152:
        /* <DEDUP_REMOVED lines=8> */
.L_x_155:
[----:B------:R-:W-:Y:S05]  /*bc70*/  BSYNC B1 ;  /* 0x0000000000017941 */ /* 0x000fea0003800000 */
.L_x_154:
        /* <DEDUP_REMOVED lines=13> */
.L_x_157:
[----:B------:R-:W-:Y:S05]  /*bd50*/  BSYNC B1 ;  /* 0x0000000000017941 */ /* 0x000fea0003800000 */
.L_x_156:
        /* <DEDUP_REMOVED lines=8> */
.L_x_159:
[----:B------:R-:W-:Y:S05]  /*bde0*/  BSYNC B1 ;  /* 0x0000000000017941 */ /* 0x000fea0003800000 */
.L_x_158:
        /* <DEDUP_REMOVED lines=8> */
.L_x_161:
[----:B------:R-:W-:Y:S05]  /*be70*/  BSYNC B1 ;  /* 0x0000000000017941 */ /* 0x000fea0003800000 */
.L_x_160:
        /* <DEDUP_REMOVED lines=8> */
.L_x_163:
[----:B------:R-:W-:Y:S05]  /*bf00*/  BSYNC B1 ;  /* 0x0000000000017941 */ /* 0x000fea0003800000 */
.L_x_162:
        /* <DEDUP_REMOVED lines=8> */
.L_x_165:
[----:B------:R-:W-:Y:S05]  /*bf90*/  BSYNC B1 ;  /* 0x0000000000017941 */ /* 0x000fea0003800000 */
.L_x_164:
        /* <DEDUP_REMOVED lines=13> */
.L_x_167:
[----:B------:R-:W-:Y:S05]  /*c070*/  BSYNC B1 ;  /* 0x0000000000017941 */ /* 0x000fea0003800000 */
.L_x_166:
        /* <DEDUP_REMOVED lines=8> */
.L_x_169:
[----:B------:R-:W-:Y:S05]  /*c100*/  BSYNC B1 ;  /* 0x0000000000017941 */ /* 0x000fea0003800000 */
.L_x_168:
        /* <DEDUP_REMOVED lines=8> */
.L_x_171:
[----:B------:R-:W-:Y:S05]  /*c190*/  BSYNC B1 ;  /* 0x0000000000017941 */ /* 0x000fea0003800000 */
.L_x_170:
        /* <DEDUP_REMOVED lines=8> */
.L_x_173:
[----:B------:R-:W-:Y:S05]  /*c220*/  BSYNC B1 ;  /* 0x0000000000017941 */ /* 0x000fea0003800000 */
.L_x_172:
        /* <DEDUP_REMOVED lines=8> */
.L_x_175:
[----:B------:R-:W-:Y:S05]  /*c2b0*/  BSYNC B1 ;  /* 0x0000000000017941 */ /* 0x000fea0003800000 */
.L_x_174:
        /* <DEDUP_REMOVED lines=13> */
.L_x_177:
[----:B------:R-:W-:Y:S05]  /*c390*/  BSYNC B1 ;  /* 0x0000000000017941 */ /* 0x000fea0003800000 */
.L_x_176:
        /* <DEDUP_REMOVED lines=8> */
.L_x_179:
[----:B------:R-:W-:Y:S05]  /*c420*/  BSYNC B1 ;  /* 0x0000000000017941 */ /* 0x000fea0003800000 */
.L_x_178:
        /* <DEDUP_REMOVED lines=8> */
.L_x_181:
[----:B------:R-:W-:Y:S05]  /*c4b0*/  BSYNC B1 ;  /* 0x0000000000017941 */ /* 0x000fea0003800000 */
.L_x_180:
        /* <DEDUP_REMOVED lines=8> */
.L_x_183:
[----:B------:R-:W-:Y:S05]  /*c540*/  BSYNC B1 ;  /* 0x0000000000017941 */ /* 0x000fea0003800000 */
.L_x_182:
        /* <DEDUP_REMOVED lines=8> */
.L_x_185:
[----:B------:R-:W-:Y:S05]  /*c5d0*/  BSYNC B1 ;  /* 0x0000000000017941 */ /* 0x000fea0003800000 */
.L_x_184:
        /* <DEDUP_REMOVED lines=13> */
.L_x_187:
[----:B------:R-:W-:Y:S05]  /*c6b0*/  BSYNC B1 ;  /* 0x0000000000017941 */ /* 0x000fea0003800000 */
.L_x_186:
        /* <DEDUP_REMOVED lines=8> */
.L_x_189:
[----:B------:R-:W-:Y:S05]  /*c740*/  BSYNC B1 ;  /* 0x0000000000017941 */ /* 0x000fea0003800000 */
.L_x_188:
        /* <DEDUP_REMOVED lines=8> */
.L_x_191:
[----:B------:R-:W-:Y:S05]  /*c7d0*/  BSYNC B1 ;  /* 0x0000000000017941 */ /* 0x000fea0003800000 */
.L_x_190:
        /* <DEDUP_REMOVED lines=8> */
.L_x_193:
[----:B------:R-:W-:Y:S05]  /*c860*/  BSYNC B1 ;  /* 0x0000000000017941 */ /* 0x000fea0003800000 */
.L_x_192:
        /* <DEDUP_REMOVED lines=8> */
.L_x_195:
[----:B------:R-:W-:Y:S05]  /*c8f0*/  BSYNC B1 ;  /* 0x0000000000017941 */ /* 0x000fea0003800000 */
.L_x_194:
        /* <DEDUP_REMOVED lines=13> */
.L_x_197:
[----:B------:R-:W-:Y:S05]  /*c9d0*/  BSYNC B1 ;  /* 0x0000000000017941 */ /* 0x000fea0003800000 */
.L_x_196:
        /* <DEDUP_REMOVED lines=8> */
.L_x_199:
[----:B------:R-:W-:Y:S05]  /*ca60*/  BSYNC B1 ;  /* 0x0000000000017941 */ /* 0x000fea0003800000 */
.L_x_198:
        /* <DEDUP_REMOVED lines=8> */
.L_x_201:
[----:B------:R-:W-:Y:S05]  /*caf0*/  BSYNC B1 ;  /* 0x0000000000017941 */ /* 0x000fea0003800000 */
.L_x_200:
        /* <DEDUP_REMOVED lines=8> */
.L_x_203:
[----:B------:R-:W-:Y:S05]  /*cb80*/  BSYNC B1 ;  /* 0x0000000000017941 */ /* 0x000fea0003800000 */
.L_x_202:
        /* <DEDUP_REMOVED lines=8> */
.L_x_205:
[----:B------:R-:W-:Y:S05]  /*cc10*/  BSYNC B1 ;  /* 0x0000000000017941 */ /* 0x000fea0003800000 */
.L_x_204:
        /* <DEDUP_REMOVED lines=13> */
.L_x_207:
[----:B------:R-:W-:Y:S05]  /*ccf0*/  BSYNC B1 ;  /* 0x0000000000017941 */ /* 0x000fea0003800000 */
.L_x_206:
        /* <DEDUP_REMOVED lines=8> */
.L_x_209:
[----:B------:R-:W-:Y:S05]  /*cd80*/  BSYNC B1 ;  /* 0x0000000000017941 */ /* 0x000fea0003800000 */
.L_x_208:
        /* <DEDUP_REMOVED lines=8> */
.L_x_211:
[----:B------:R-:W-:Y:S05]  /*ce10*/  BSYNC B1 ;  /* 0x0000000000017941 */ /* 0x000fea0003800000 */
.L_x_210:
        /* <DEDUP_REMOVED lines=8> */
.L_x_213:
[----:B------:R-:W-:Y:S05]  /*cea0*/  BSYNC B1 ;  /* 0x0000000000017941 */ /* 0x000fea0003800000 */
.L_x_212:
        /* <DEDUP_REMOVED lines=8> */
.L_x_215:
[----:B------:R-:W-:Y:S05]  /*cf30*/  BSYNC B1 ;  /* 0x0000000000017941 */ /* 0x000fea0003800000 */
.L_x_214:
        /* <DEDUP_REMOVED lines=13> */
.L_x_217:
[----:B------:R-:W-:Y:S05]  /*d010*/  BSYNC B1 ;  /* 0x0000000000017941 */ /* 0x000fea0003800000 */
.L_x_216:
        /* <DEDUP_REMOVED lines=8> */
.L_x_219:
[----:B------:R-:W-:Y:S05]  /*d0a0*/  BSYNC B1 ;  /* 0x0000000000017941 */ /* 0x000fea0003800000 */
.L_x_218:
        /* <DEDUP_REMOVED lines=8> */
.L_x_221:
[----:B------:R-:W-:Y:S05]  /*d130*/  BSYNC B1 ;  /* 0x0000000000017941 */ /* 0x000fea0003800000 */
.L_x_220:
        /* <DEDUP_REMOVED lines=8> */
.L_x_223:
[----:B------:R-:W-:Y:S05]  /*d1c0*/  BSYNC B1 ;  /* 0x0000000000017941 */ /* 0x000fea0003800000 */
.L_x_222:
        /* <DEDUP_REMOVED lines=8> */
.L_x_225:
[----:B------:R-:W-:Y:S05]  /*d250*/  BSYNC B1 ;  /* 0x0000000000017941 */ /* 0x000fea0003800000 */
.L_x_224:
        /* <DEDUP_REMOVED lines=13> */
.L_x_227:
[----:B------:R-:W-:Y:S05]  /*d330*/  BSYNC B1 ;  /* 0x0000000000017941 */ /* 0x000fea0003800000 */
.L_x_226:
        /* <DEDUP_REMOVED lines=8> */
.L_x_229:
[----:B------:R-:W-:Y:S05]  /*d3c0*/  BSYNC B1 ;  /* 0x0000000000017941 */ /* 0x000fea0003800000 */
.L_x_228:
        /* <DEDUP_REMOVED lines=8> */
.L_x_231:
[----:B------:R-:W-:Y:S05]  /*d450*/  BSYNC B1 ;  /* 0x0000000000017941 */ /* 0x000fea0003800000 */
.L_x_230:
        /* <DEDUP_REMOVED lines=8> */
.L_x_233:
[----:B------:R-:W-:Y:S05]  /*d4e0*/  BSYNC B1 ;  /* 0x0000000000017941 */ /* 0x000fea0003800000 */
.L_x_232:
        /* <DEDUP_REMOVED lines=8> */
.L_x_235:
[----:B------:R-:W-:Y:S05]  /*d570*/  BSYNC B1 ;  /* 0x0000000000017941 */ /* 0x000fea0003800000 */
.L_x_234:
        /* <DEDUP_REMOVED lines=13> */
.L_x_237:
[----:B------:R-:W-:Y:S05]  /*d650*/  BSYNC B1 ;  /* 0x0000000000017941 */ /* 0x000fea0003800000 */
.L_x_236:
        /* <DEDUP_REMOVED lines=8> */
.L_x_239:
[----:B------:R-:W-:Y:S05]  /*d6e0*/  BSYNC B1 ;  /* 0x0000000000017941 */ /* 0x000fea0003800000 */
.L_x_238:
        /* <DEDUP_REMOVED lines=8> */
.L_x_241:
[----:B------:R-:W-:Y:S05]  /*d770*/  BSYNC B1 ;  /* 0x0000000000017941 */ /* 0x000fea0003800000 */
.L_x_240:
        /* <DEDUP_REMOVED lines=8> */
.L_x_243:
[----:B------:R-:W-:Y:S05]  /*d800*/  BSYNC B1 ;  /* 0x0000000000017941 */ /* 0x000fea0003800000 */
.L_x_242:
        /* <DEDUP_REMOVED lines=8> */
.L_x_245:
[----:B------:R-:W-:Y:S05]  /*d890*/  BSYNC B1 ;  /* 0x0000000000017941 */ /* 0x000fea0003800000 */
.L_x_244:
        /* <DEDUP_REMOVED lines=13> */
.L_x_247:
[----:B------:R-:W-:Y:S05]  /*d970*/  BSYNC B1 ;  /* 0x0000000000017941 */ /* 0x000fea0003800000 */
.L_x_246:
        /* <DEDUP_REMOVED lines=8> */
.L_x_249:
[----:B------:R-:W-:Y:S05]  /*da00*/  BSYNC B1 ;  /* 0x0000000000017941 */ /* 0x000fea0003800000 */
.L_x_248:
        /* <DEDUP_REMOVED lines=8> */
.L_x_251:
[----:B------:R-:W-:Y:S05]  /*da90*/  BSYNC B1 ;  /* 0x0000000000017941 */ /* 0x000fea0003800000 */
.L_x_250:
        /* <DEDUP_REMOVED lines=8> */
.L_x_253:
[----:B------:R-:W-:Y:S05]  /*db20*/  BSYNC B1 ;  /* 0x0000000000017941 */ /* 0x000fea0003800000 */
.L_x_252:
        /* <DEDUP_REMOVED lines=8> */
.L_x_255:
[----:B------:R-:W-:Y:S05]  /*dbb0*/  BSYNC B1 ;  /* 0x0000000000017941 */ /* 0x000fea0003800000 */
.L_x_254:
        /* <DEDUP_REMOVED lines=13> */
.L_x_257:
[----:B------:R-:W-:Y:S05]  /*dc90*/  BSYNC B1 ;  /* 0x0000000000017941 */ /* 0x000fea0003800000 */
.L_x_256:
        /* <DEDUP_REMOVED lines=8> */
.L_x_259:
[----:B------:R-:W-:Y:S05]  /*dd20*/  BSYNC B1 ;  /* 0x0000000000017941 */ /* 0x000fea0003800000 */
.L_x_258:
        /* <DEDUP_REMOVED lines=8> */
.L_x_261:
[----:B------:R-:W-:Y:S05]  /*ddb0*/  BSYNC B1 ;  /* 0x0000000000017941 */ /* 0x000fea0003800000 */
.L_x_260:
        /* <DEDUP_REMOVED lines=8> */
.L_x_263:
[----:B------:R-:W-:Y:S05]  /*de40*/  BSYNC B1 ;  /* 0x0000000000017941 */ /* 0x000fea0003800000 */
.L_x_262:
        /* <DEDUP_REMOVED lines=8> */
.L_x_265:
[----:B------:R-:W-:Y:S05]  /*ded0*/  BSYNC B1 ;  /* 0x0000000000017941 */ /* 0x000fea0003800000 */
.L_x_264:
        /* <DEDUP_REMOVED lines=13> */
.L_x_267:
[----:B------:R-:W-:Y:S05]  /*dfb0*/  BSYNC B1 ;  /* 0x0000000000017941 */ /* 0x000fea0003800000 */
.L_x_266:
        /* <DEDUP_REMOVED lines=8> */
.L_x_269:
[----:B------:R-:W-:Y:S05]  /*e040*/  BSYNC B1 ;  /* 0x0000000000017941 */ /* 0x000fea0003800000 */
.L_x_268:
        /* <DEDUP_REMOVED lines=8> */
.L_x_271:
[----:B------:R-:W-:Y:S05]  /*e0d0*/  BSYNC B1 ;  /* 0x0000000000017941 */ /* 0x000fea0003800000 */
.L_x_270:
        /* <DEDUP_REMOVED lines=8> */
.L_x_273:
[----:B------:R-:W-:Y:S05]  /*e160*/  BSYNC B1 ;  /* 0x0000000000017941 */ /* 0x000fea0003800000 */
.L_x_272:
        /* <DEDUP_REMOVED lines=8> */
.L_x_275:
[----:B------:R-:W-:Y:S05]  /*e1f0*/  BSYNC B1 ;  /* 0x0000000000017941 */ /* 0x000fea0003800000 */
.L_x_274:
[----:B-1----:R-:W2:Y:S01]  /*e200*/  LDL.LU R3, [R1+0x1e0] ;  /* 0x0001e00001037983 */ /* 0x002ea20000300800 */
[C---:B------:R-:W-:Y:S01]  /*e210*/  ISETP.LT.OR P2, PT, R0.reuse, 0xf2, !P1 ;  /* 0x000000f20000780c */ /* 0x040fe20004f41670 */
[----:B------:R-:W-:Y:S01]  /*e220*/  BSSY B1, `(.L_x_276) ;  /* 0x000000c000017945 */ /* 0x000fe20003800000 */
[----:B------:R-:W-:Y:S02]  /*e230*/  ISETP.LT.OR P6, PT, R0, 0xf9, !P1 ;  /* 0x000000f90000780c */ /* 0x000fe40004fc1670 */
[----:B------:R-:W-:Y:S02]  /*e240*/  IADD3 R163, P3, R160, 0x80, RZ ;  /* 0x00000080a0a37810 */ /* 0x000fe40007f7e0ff */
        /* <DEDUP_REMOVED lines=9> */
.L_x_277:
[----:B------:R-:W-:Y:S05]  /*e2e0*/  BSYNC B1 ;  /* 0x0000000000017941 */ /* 0x000fea0003800000 */
.L_x_276:
        /* <DEDUP_REMOVED lines=8> */
.L_x_279:
[----:B------:R-:W-:Y:S05]  /*e370*/  BSYNC B1 ;  /* 0x0000000000017941 */ /* 0x000fea0003800000 */
.L_x_278:
        /* <DEDUP_REMOVED lines=8> */
.L_x_281:
[----:B------:R-:W-:Y:S05]  /*e400*/  BSYNC B1 ;  /* 0x0000000000017941 */ /* 0x000fea0003800000 */
.L_x_280:
        /* <DEDUP_REMOVED lines=8> */
.L_x_283:
[----:B------:R-:W-:Y:S05]  /*e490*/  BSYNC B1 ;  /* 0x0000000000017941 */ /* 0x000fea0003800000 */
.L_x_282:
[----:B-1----:R-:W2:Y:S01]  /*e4a0*/  LDL.LU R3, [R1+0x1f0] ;  /* 0x0001f00001037983 */ /* 0x002ea20000300800 */
[----:B------:R-:W-:Y:S01]  /*e4b0*/  BSSY B1, `(.L_x_284) ;  /* 0x0000008000017945 */ /* 0x000fe20003800000 */
[----:B------:R-:W-:-:S04]  /*e4c0*/  IMAD.WIDE.U32 R160, R163, R20, R158 ;  /* 0x00000014a3a07225 */ /* 0x000fc800078e009e */
[----:B--2---:R-:W-:-:S05]  /*e4d0*/  @!P6 IMAD R3, R3, R17, R2 ;  /* 0x000000110303e224 */ /* 0x004fca00078e0202 */
[----:B------:R1:W-:Y:S01]  /*e4e0*/  @!P6 STG.E.U8 desc[UR36][R4.64+0xf8], R3 ;  /* 0x0000f8030400e986 */ /* 0x0003e2000c101124 */
[----:B------:R-:W-:Y:S05]  /*e4f0*/  @P1 BRA `(.L_x_285) ;  /* 0x00000000000c1947 */ /* 0x000fea0003800000 */
[----:B------:R-:W1:Y:S02]  /*e500*/  LDG.E.U8 R16, desc[UR36][R14.64+0xf9] ;  /* 0x0000f9240e107981 */ /* 0x000e64000c1e1100 */
[----:B-1----:R-:W-:-:S05]  /*e510*/  PRMT R3, R16, 0x8880, RZ ;  /* 0x0000888010037816 */ /* 0x002fca00000000ff */
[----:B------:R-:W-:-:S07]  /*e520*/  IMAD R2, R3, R18, RZ ;  /* 0x0000001203027224 */ /* 0x000fce00078e02ff */
.L_x_285:
[----:B------:R-:W-:Y:S05]  /*e530*/  BSYNC B1 ;  /* 0x0000000000017941 */ /* 0x000fea0003800000 */
.L_x_284:
[----:B-1----:R-:W2:Y:S01]  /*e540*/  LDL.LU R3, [R1+0x1f4] ;  /* 0x0001f40001037983 */ /* 0x002ea20000300800 */
[----:B------:R-:W-:Y:S01]  /*e550*/  IMAD.WIDE.U32 R158, R163, R20, R152 ;  /* 0x00000014a39e7225 */ /* 0x000fe200078e0098 */
[----:B------:R-:W-:Y:S01]  /*e560*/  ISETP.GE.AND P2, PT, R154, 0x81, PT ;  /* 0x000000819a00780c */ /* 0x000fe20003f46270 */
[----:B------:R-:W-:Y:S01]  /*e570*/  BSSY B1, `(.L_x_286) ;  /* 0x000000e000017945 */ /* 0x000fe20003800000 */
[-C--:B------:R-:W-:Y:S01]  /*e580*/  IADD3 R156, P5, P4, R156, R22.reuse, R160 ;  /* 0x000000169c9c7210 */ /* 0x080fe20007cbe0a0 */
[----:B0-----:R-:W-:Y:S01]  /*e590*/  IMAD.X R15, RZ, RZ, UR9, P3 ;  /* 0x00000009ff0f7e24 */ /* 0x001fe200098e06ff */
[----:B------:R-:W-:Y:S02]  /*e5a0*/  ISETP.LT.OR P6, PT, R0, 0x1, !P2 ;  /* 0x000000010000780c */ /* 0x000fe400057c1670 */
[----:B------:R-:W-:Y:S01]  /*e5b0*/  IADD3 R14, P3, R158, R22, RZ ;  /* 0x000000169e0e7210 */ /* 0x000fe20007f7e0ff */
[----:B------:R-:W-:Y:S02]  /*e5c0*/  IMAD R20, R15, R20, RZ ;  /* 0x000000140f147224 */ /* 0x000fe400078e02ff */
[----:B--2---:R-:W-:-:S05]  /*e5d0*/  @!P1 IMAD R3, R3, R17, R2 ;  /* 0x0000001103039224 */ /* 0x004fca00078e0202 */
[----:B------:R0:W-:Y:S01]  /*e5e0*/  @!P1 STG.E.U8 desc[UR36][R4.64+0xf9], R3 ;  /* 0x0000f90304009986 */ /* 0x0001e2000c101124 */
[C---:B------:R-:W-:Y:S02]  /*e5f0*/  ISETP.LT.OR P1, PT, R0.reuse, 0xf9, !P0 ;  /* 0x000000f90000780c */ /* 0x040fe40004721670 */
[----:B------:R-:W-:-:S11]  /*e600*/  ISETP.LT.OR P0, PT, R0, 0xfa, !P0 ;  /* 0x000000fa0000780c */ /* 0x000fd60004701670 */
[----:B0-----:R-:W-:Y:S05]  /*e610*/  @P1 BRA `(.L_x_287) ;  /* 0x00000000000c1947 */ /* 0x001fea0003800000 */
[----:B------:R-:W2:Y:S02]  /*e620*/  LDG.E.U8 R16, desc[UR36][R12.64+0xf8] ;  /* 0x0000f8240c107981 */ /* 0x000ea4000c1e1100 */
[----:B--2---:R-:W-:-:S05]  /*e630*/  PRMT R3, R16, 0x8880, RZ ;  /* 0x0000888010037816 */ /* 0x004fca00000000ff */
[----:B------:R-:W-:-:S07]  /*e640*/  IMAD R2, R3, R18, RZ ;  /* 0x0000001203027224 */ /* 0x000fce00078e02ff */
.L_x_287:
[----:B------:R-:W-:Y:S05]  /*e650*/  BSYNC B1 ;  /* 0x0000000000017941 */ /* 0x000fea0003800000 */
.L_x_286:
[----:B------:R-:W2:Y:S01]  /*e660*/  LDL.LU R3, [R1+0x1f8] ;  /* 0x0001f80001037983 */ /* 0x000ea20000300800 */
[----:B------:R-:W-:Y:S01]  /*e670*/  BSSY B1, `(.L_x_288) ;  /* 0x0000008000017945 */ /* 0x000fe20003800000 */
[----:B------:R-:W-:Y:S02]  /*e680*/  IMAD R21, R163, R21, R20 ;  /* 0x00000015a3157224 */ /* 0x000fe400078e0214 */
[----:B--2---:R-:W-:-:S05]  /*e690*/  @!P1 IMAD R3, R3, R17, R2 ;  /* 0x0000001103039224 */ /* 0x004fca00078e0202 */
[----:B------:R0:W-:Y:S01]  /*e6a0*/  @!P1 STG.E.U8 desc[UR36][R10.64+0xf8], R3 ;  /* 0x0000f8030a009986 */ /* 0x0001e2000c101124 */
[----:B------:R-:W-:Y:S05]  /*e6b0*/  @P0 BRA `(.L_x_289) ;  /* 0x00000000000c0947 */ /* 0x000fea0003800000 */
[----:B------:R-:W0:Y:S02]  /*e6c0*/  LDG.E.U8 R16, desc[UR36][R12.64+0xf9] ;  /* 0x0000f9240c107981 */ /* 0x000e24000c1e1100 */
[----:B0-----:R-:W-:-:S05]  /*e6d0*/  PRMT R3, R16, 0x8880, RZ ;  /* 0x0000888010037816 */ /* 0x001fca00000000ff */
[----:B------:R-:W-:-:S07]  /*e6e0*/  IMAD R2, R3, R18, RZ ;  /* 0x0000001203027224 */ /* 0x000fce00078e02ff */
.L_x_289:
[----:B------:R-:W-:Y:S05]  /*e6f0*/  BSYNC B1 ;  /* 0x0000000000017941 */ /* 0x000fea0003800000 */
.L_x_288:
[----:B0-----:R-:W2:Y:S01]  /*e700*/  LDL.LU R3, [R1+0x1fc] ;  /* 0x0001fc0001037983 */ /* 0x001ea20000300800 */
[----:B------:R-:W-:Y:S01]  /*e710*/  BSSY B1, `(.L_x_290) ;  /* 0x0000009000017945 */ /* 0x000fe20003800000 */
[----:B------:R-:W-:Y:S02]  /*e720*/  IADD3.X R15, R23, R159, R21, P3, !PT ;  /* 0x0000009f170f7210 */ /* 0x000fe40001ffe415 */
[----:B------:R-:W-:Y:S01]  /*e730*/  IADD3 R160, R21, R161, RZ ;  /* 0x000000a115a07210 */ /* 0x000fe20007ffe0ff */
[----:B--2---:R-:W-:-:S05]  /*e740*/  @!P0 IMAD R3, R3, R17, R2 ;  /* 0x0000001103038224 */ /* 0x004fca00078e0202 */
[----:B------:R0:W-:Y:S01]  /*e750*/  @!P0 STG.E.U8 desc[UR36][R10.64+0xf9], R3 ;  /* 0x0000f9030a008986 */ /* 0x0001e2000c101124 */
[----:B------:R-:W-:Y:S05]  /*e760*/  @P6 BRA `(.L_x_291) ;  /* 0x00000000000c6947 */ /* 0x000fea0003800000 */
[----:B------:R-:W0:Y:S02]  /*e770*/  LDG.E.U8 R16, desc[UR36][R14.64] ;  /* 0x000000240e107981 */ /* 0x000e24000c1e1100 */
[----:B0-----:R-:W-:-:S05]  /*e780*/  PRMT R3, R16, 0x8880, RZ ;  /* 0x0000888010037816 */ /* 0x001fca00000000ff */
[----:B------:R-:W-:-:S07]  /*e790*/  IMAD R2, R3, R18, RZ ;  /* 0x0000001203027224 */ /* 0x000fce00078e02ff */
.L_x_291:
[----:B------:R-:W-:Y:S05]  /*e7a0*/  BSYNC B1 ;  /* 0x0000000000017941 */ /* 0x000fea0003800000 */
.L_x_290:
[----:B------:R-:W-:Y:S01]  /*e7b0*/  ISETP.LT.OR P3, PT, R0, 0x2, !P2 ;  /* 0x000000020000780c */ /* 0x000fe20005761670 */
[----:B0-----:R-:W-:Y:S01]  /*e7c0*/  @!P6 IMAD R3, R24, R17, R2 ;  /* 0x000000111803e224 */ /* 0x001fe200078e0202 */
[----:B------:R-:W-:Y:S01]  /*e7d0*/  ISETP.GE.AND P0, PT, R154, 0x89, PT ;  /* 0x000000899a00780c */ /* 0x000fe20003f06270 */
[----:B------:R-:W-:Y:S01]  /*e7e0*/  BSSY B1, `(.L_x_292) ;  /* 0x000000b000017945 */ /* 0x000fe20003800000 */
[----:B------:R-:W-:Y:S02]  /*e7f0*/  IADD3.X R157, R153, R23, R160, P5, P4 ;  /* 0x00000017999d7210 */ /* 0x000fe40002fe84a0 */
[----:B------:R0:W-:Y:S01]  /*e800*/  @!P6 STG.E.U8 desc[UR36][R6.64], R3 ;  /* 0x000000030600e986 */ /* 0x0001e2000c101124 */
[C---:B------:R-:W-:Y:S02]  /*e810*/  ISETP.LT.OR P4, PT, R0.reuse, 0x1, !P0 ;  /* 0x000000010000780c */ /* 0x040fe40004781670 */
[C---:B------:R-:W-:Y:S02]  /*e820*/  ISETP.LT.OR P5, PT, R0.reuse, 0x2, !P0 ;  /* 0x000000020000780c */ /* 0x040fe400047a1670 */
[----:B------:R-:W-:-:S02]  /*e830*/  ISETP.LT.OR P6, PT, R0, 0x9, !P2 ;  /* 0x000000090000780c */ /* 0x000fc400057c1670 */
[----:B------:R-:W-:Y:S01]  /*e840*/  ISETP.LT.OR P1, PT, R0, 0xa, !P2 ;  /* 0x0000000a0000780c */ /* 0x000fe20005721670 */
[----:B------:R-:W-:-:S12]  /*e850*/  @P3 BRA `(.L_x_293) ;  /* 0x00000000000c3947 */ /* 0x000fd80003800000 */
[----:B------:R-:W0:Y:S02]  /*e860*/  LDG.E.U8 R16, desc[UR36][R14.64+0x1] ;  /* 0x000001240e107981 */ /* 0x000e24000c1e1100 */
[----:B0-----:R-:W-:-:S05]  /*e870*/  PRMT R3, R16, 0x8880, RZ ;  /* 0x0000888010037816 */ /* 0x001fca00000000ff */
[----:B------:R-:W-:-:S07]  /*e880*/  IMAD R2, R3, R18, RZ ;  /* 0x0000001203027224 */ /* 0x000fce00078e02ff */
.L_x_293:
[----:B------:R-:W-:Y:S05]  /*e890*/  BSYNC B1 ;  /* 0x0000000000017941 */ /* 0x000fea0003800000 */
.L_x_292:
[----:B------:R-:W-:Y:S01]  /*e8a0*/  @!P3 IMAD R25, R25, R17, R2 ;  /* 0x000000111919b224 */ /* 0x000fe200078e0202 */
[----:B------:R-:W-:Y:S04]  /*e8b0*/  BSSY B1, `(.L_x_294) ;  /* 0x0000006000017945 */ /* 0x000fe80003800000 */
[----:B------:R1:W-:Y:S01]  /*e8c0*/  @!P3 STG.E.U8 desc[UR36][R6.64+0x1], R25 ;  /* 0x000001190600b986 */ /* 0x0003e2000c101124 */
[----:B------:R-:W-:Y:S05]  /*e8d0*/  @P4 BRA `(.L_x_295) ;  /* 0x00000000000c4947 */ /* 0x000fea0003800000 */
[----:B------:R-:W0:Y:S02]  /*e8e0*/  LDG.E.U8 R16, desc[UR36][R156.64] ;  /* 0x000000249c107981 */ /* 0x000e24000c1e1100 */
[----:B0-----:R-:W-:-:S05]  /*e8f0*/  PRMT R3, R16, 0x8880, RZ ;  /* 0x0000888010037816 */ /* 0x001fca00000000ff */
[----:B------:R-:W-:-:S07]  /*e900*/  IMAD R2, R3, R18, RZ ;  /* 0x0000001203027224 */ /* 0x000fce00078e02ff */
.L_x_295:
[----:B------:R-:W-:Y:S05]  /*e910*/  BSYNC B1 ;  /* 0x0000000000017941 */ /* 0x000fea0003800000 */
.L_x_294:
[----:B0-----:R-:W-:Y:S01]  /*e920*/  @!P4 IMAD R3, R26, R17, R2 ;  /* 0x000000111a03c224 */ /* 0x001fe200078e0202 */
[----:B------:R-:W-:Y:S04]  /*e930*/  BSSY B1, `(.L_x_296) ;  /* 0x0000006000017945 */ /* 0x000fe80003800000 */
[----:B------:R0:W-:Y:S01]  /*e940*/  @!P4 STG.E.U8 desc[UR36][R8.64], R3 ;  /* 0x000000030800c986 */ /* 0x0001e2000c101124 */
[----:B------:R-:W-:Y:S05]  /*e950*/  @P5 BRA `(.L_x_297) ;  /* 0x00000000000c5947 */ /* 0x000fea0003800000 */
[----:B------:R-:W0:Y:S02]  /*e960*/  LDG.E.U8 R16, desc[UR36][R156.64+0x1] ;  /* 0x000001249c107981 */ /* 0x000e24000c1e1100 */
[----:B0-----:R-:W-:-:S05]  /*e970*/  PRMT R3, R16, 0x8880, RZ ;  /* 0x0000888010037816 */ /* 0x001fca00000000ff */
[----:B------:R-:W-:-:S07]  /*e980*/  IMAD R2, R3, R18, RZ ;  /* 0x0000001203027224 */ /* 0x000fce00078e02ff */
.L_x_297:
[----:B------:R-:W-:Y:S05]  /*e990*/  BSYNC B1 ;  /* 0x0000000000017941 */ /* 0x000fea0003800000 */
.L_x_296:
[----:B------:R-:W-:Y:S01]  /*e9a0*/  @!P5 IMAD R27, R27, R17, R2 ;  /* 0x000000111b1bd224 */ /* 0x000fe200078e0202 */
[----:B------:R-:W-:Y:S04]  /*e9b0*/  BSSY B1, `(.L_x_298) ;  /* 0x0000006000017945 */ /* 0x000fe80003800000 */
[----:B------:R2:W-:Y:S01]  /*e9c0*/  @!P5 STG.E.U8 desc[UR36][R8.64+0x1], R27 ;  /* 0x0000011b0800d986 */ /* 0x0005e2000c101124 */
[----:B------:R-:W-:Y:S05]  /*e9d0*/  @P6 BRA `(.L_x_299) ;  /* 0x00000000000c6947 */ /* 0x000fea0003800000 */
[----:B------:R-:W0:Y:S02]  /*e9e0*/  LDG.E.U8 R16, desc[UR36][R14.64+0x8] ;  /* 0x000008240e107981 */ /* 0x000e24000c1e1100 */
[----:B0-----:R-:W-:-:S05]  /*e9f0*/  PRMT R3, R16, 0x8880, RZ ;  /* 0x0000888010037816 */ /* 0x001fca00000000ff */
[----:B------:R-:W-:-:S07]  /*ea00*/  IMAD R2, R3, R18, RZ ;  /* 0x0000001203027224 */ /* 0x000fce00078e02ff */
.L_x_299:
[----:B------:R-:W-:Y:S05]  /*ea10*/  BSYNC B1 ;  /* 0x0000000000017941 */ /* 0x000fea0003800000 */
.L_x_298:
[----:B0-----:R-:W-:Y:S01]  /*ea20*/  @!P6 IMAD R3, R28, R17, R2 ;  /* 0x000000111c03e224 */ /* 0x001fe200078e0202 */
[----:B------:R-:W-:Y:S04]  /*ea30*/  BSSY B1, `(.L_x_300) ;  /* 0x0000006000017945 */ /* 0x000fe80003800000 */
[----:B------:R0:W-:Y:S01]  /*ea40*/  @!P6 STG.E.U8 desc[UR36][R6.64+0x8], R3 ;  /* 0x000008030600e986 */ /* 0x0001e2000c101124 */
[----:B------:R-:W-:Y:S05]  /*ea50*/  @P1 BRA `(.L_x_301) ;  /* 0x00000000000c1947 */ /* 0x000fea0003800000 */
[----:B------:R-:W0:Y:S02]  /*ea60*/  LDG.E.U8 R16, desc[UR36][R14.64+0x9] ;  /* 0x000009240e107981 */ /* 0x000e24000c1e1100 */
[----:B0-----:R-:W-:-:S05]  /*ea70*/  PRMT R3, R16, 0x8880, RZ ;  /* 0x0000888010037816 */ /* 0x001fca00000000ff */
[----:B------:R-:W-:-:S07]  /*ea80*/  IMAD R2, R3, R18, RZ ;  /* 0x0000001203027224 */ /* 0x000fce00078e02ff */
.L_x_301:
[----:B------:R-:W-:Y:S05]  /*ea90*/  BSYNC B1 ;  /* 0x0000000000017941 */ /* 0x000fea0003800000 */
.L_x_300:
[C---:B------:R-:W-:Y:S01]  /*eaa0*/  ISETP.LT.OR P4, PT, R0.reuse, 0x9, !P0 ;  /* 0x000000090000780c */ /* 0x040fe20004781670 */
[----:B------:R-:W-:Y:S01]  /*eab0*/  @!P1 IMAD R29, R29, R17, R2 ;  /* 0x000000111d1d9224 */ /* 0x000fe200078e0202 */
[----:B------:R-:W-:Y:S01]  /*eac0*/  BSSY B1, `(.L_x_302) ;  /* 0x000000a000017945 */ /* 0x000fe20003800000 */
[C---:B------:R-:W-:Y:S02]  /*ead0*/  ISETP.LT.OR P3, PT, R0.reuse, 0xa, !P0 ;  /* 0x0000000a0000780c */ /* 0x040fe40004761670 */
[C---:B------:R-:W-:Y:S01]  /*eae0*/  ISETP.LT.OR P5, PT, R0.reuse, 0x11, !P2 ;  /* 0x000000110000780c */ /* 0x040fe200057a1670 */
[----:B------:R3:W-:Y:S01]  /*eaf0*/  @!P1 STG.E.U8 desc[UR36][R6.64+0x9], R29 ;  /* 0x0000091d06009986 */ /* 0x0007e2000c101124 */
[C---:B------:R-:W-:Y:S02]  /*eb00*/  ISETP.LT.OR P6, PT, R0.reuse, 0x12, !P2 ;  /* 0x000000120000780c */ /* 0x040fe400057c1670 */
[----:B------:R-:W-:-:S04]  /*eb10*/  ISETP.LT.OR P1, PT, R0, 0x11, !P0 ;  /* 0x000000110000780c */ /* 0x000fc80004721670 */
[----:B------:R-:W-:Y:S09]  /*eb20*/  @P4 BRA `(.L_x_303) ;  /* 0x00000000000c4947 */ /* 0x000ff20003800000 */
[----:B------:R-:W0:Y:S02]  /*eb30*/  LDG.E.U8 R16, desc[UR36][R156.64+0x8] ;  /* 0x000008249c107981 */ /* 0x000e24000c1e1100 */
[----:B0-----:R-:W-:-:S05]  /*eb40*/  PRMT R3, R16, 0x8880, RZ ;  /* 0x0000888010037816 */ /* 0x001fca00000000ff */
[----:B------:R-:W-:-:S07]  /*eb50*/  IMAD R2, R3, R18, RZ ;  /* 0x0000001203027224 */ /* 0x000fce00078e02ff */
.L_x_303:
[----:B------:R-:W-:Y:S05]  /*eb60*/  BSYNC B1 ;  /* 0x0000000000017941 */ /* 0x000fea0003800000 */
.L_x_302:
[----:B0-----:R-:W-:Y:S01]  /*eb70*/  @!P4 IMAD R3, R30, R17, R2 ;  /* 0x000000111e03c224 */ /* 0x001fe200078e0202 */
[----:B------:R-:W-:Y:S04]  /*eb80*/  BSSY B1, `(.L_x_304) ;  /* 0x0000006000017945 */ /* 0x000fe80003800000 */
[----:B------:R0:W-:Y:S01]  /*eb90*/  @!P4 STG.E.U8 desc[UR36][R8.64+0x8], R3 ;  /* 0x000008030800c986 */ /* 0x0001e2000c101124 */
[----:B------:R-:W-:Y:S05]  /*eba0*/  @P3 BRA `(.L_x_305) ;  /* 0x00000000000c3947 */ /* 0x000fea0003800000 */
[----:B------:R-:W0:Y:S02]  /*ebb0*/  LDG.E.U8 R16, desc[UR36][R156.64+0x9] ;  /* 0x000009249c107981 */ /* 0x000e24000c1e1100 */
[----:B0-----:R-:W-:-:S05]  /*ebc0*/  PRMT R3, R16, 0x8880, RZ ;  /* 0x0000888010037816 */ /* 0x001fca00000000ff */
[----:B------:R-:W-:-:S07]  /*ebd0*/  IMAD R2, R3, R18, RZ ;  /* 0x0000001203027224 */ /* 0x000fce00078e02ff */
.L_x_305:
[----:B------:R-:W-:Y:S05]  /*ebe0*/  BSYNC B1 ;  /* 0x0000000000017941 */ /* 0x000fea0003800000 */
.L_x_304:
[----:B------:R-:W-:Y:S01]  /*ebf0*/  @!P3 IMAD R31, R31, R17, R2 ;  /* 0x000000111f1fb224 */ /* 0x000fe200078e0202 */
[----:B------:R-:W-:Y:S04]  /*ec00*/  BSSY B1, `(.L_x_306) ;  /* 0x0000006000017945 */ /* 0x000fe80003800000 */
[----:B------:R4:W-:Y:S01]  /*ec10*/  @!P3 STG.E.U8 desc[UR36][R8.64+0x9], R31 ;  /* 0x0000091f0800b986 */ /* 0x0009e2000c101124 */
[----:B------:R-:W-:Y:S05]  /*ec20*/  @P5 BRA `(.L_x_307) ;  /* 0x00000000000c5947 */ /* 0x000fea0003800000 */
[----:B------:R-:W0:Y:S02]  /*ec30*/  LDG.E.U8 R16, desc[UR36][R14.64+0x10] ;  /* 0x000010240e107981 */ /* 0x000e24000c1e1100 */
[----:B0-----:R-:W-:-:S05]  /*ec40*/  PRMT R3, R16, 0x8880, RZ ;  /* 0x0000888010037816 */ /* 0x001fca00000000ff */
[----:B------:R-:W-:-:S07]  /*ec50*/  IMAD R2, R3, R18, RZ ;  /* 0x0000001203027224 */ /* 0x000fce00078e02ff */
.L_x_307:
[----:B------:R-:W-:Y:S05]  /*ec60*/  BSYNC B1 ;  /* 0x0000000000017941 */ /* 0x000fea0003800000 */
.L_x_306:
[----:B0-----:R-:W-:Y:S01]  /*ec70*/  @!P5 IMAD R3, R32, R17, R2 ;  /* 0x000000112003d224 */ /* 0x001fe200078e0202 */
[----:B------:R-:W-:Y:S04]  /*ec80*/  BSSY B1, `(.L_x_308) ;  /* 0x0000006000017945 */ /* 0x000fe80003800000 */
[----:B------:R0:W-:Y:S01]  /*ec90*/  @!P5 STG.E.U8 desc[UR36][R6.64+0x10], R3 ;  /* 0x000010030600d986 */ /* 0x0001e2000c101124 */
[----:B------:R-:W-:Y:S05]  /*eca0*/  @P6 BRA `(.L_x_309) ;  /* 0x00000000000c6947 */ /* 0x000fea0003800000 */
[----:B------:R-:W0:Y:S02]  /*ecb0*/  LDG.E.U8 R16, desc[UR36][R14.64+0x11] ;  /* 0x000011240e107981 */ /* 0x000e24000c1e1100 */
[----:B0-----:R-:W-:-:S05]  /*ecc0*/  PRMT R3, R16, 0x8880, RZ ;  /* 0x0000888010037816 */ /* 0x001fca00000000ff */
[----:B------:R-:W-:-:S07]  /*ecd0*/  IMAD R2, R3, R18, RZ ;  /* 0x0000001203027224 */ /* 0x000fce00078e02ff */
.L_x_309:
[----:B------:R-:W-:Y:S05]  /*ece0*/  BSYNC B1 ;  /* 0x0000000000017941 */ /* 0x000fea0003800000 */
.L_x_308:
[----:B------:R-:W-:Y:S01]  /*ecf0*/  @!P6 IMAD R33, R33, R17, R2 ;  /* 0x000000112121e224 */ /* 0x000fe200078e0202 */
[----:B------:R-:W-:Y:S04]  /*ed00*/  BSSY B1, `(.L_x_310) ;  /* 0x0000006000017945 */ /* 0x000fe80003800000 */
[----:B------:R0:W-:Y:S01]  /*ed10*/  @!P6 STG.E.U8 desc[UR36][R6.64+0x11], R33 ;  /* 0x000011210600e986 */ /* 0x0001e2000c101124 */
[----:B------:R-:W-:Y:S05]  /*ed20*/  @P1 BRA `(.L_x_311) ;  /* 0x00000000000c1947 */ /* 0x000fea0003800000 */
[----:B------:R-:W0:Y:S02]  /*ed30*/  LDG.E.U8 R16, desc[UR36][R156.64+0x10] ;  /* 0x000010249c107981 */ /* 0x000e24000c1e1100 */
[----:B0-----:R-:W-:-:S05]  /*ed40*/  PRMT R3, R16, 0x8880, RZ ;  /* 0x0000888010037816 */ /* 0x001fca00000000ff */
[----:B------:R-:W-:-:S07]  /*ed50*/  IMAD R2, R3, R18, RZ ;  /* 0x0000001203027224 */ /* 0x000fce00078e02ff */
.L_x_311:
[----:B------:R-:W-:Y:S05]  /*ed60*/  BSYNC B1 ;  /* 0x0000000000017941 */ /* 0x000fea0003800000 */
.L_x_310:
[----:B------:R-:W-:Y:S01]  /*ed70*/  ISETP.LT.OR P4, PT, R0, 0x12, !P0 ;  /* 0x000000120000780c */ /* 0x000fe20004781670 */
[----:B0-----:R-:W-:Y:S01]  /*ed80*/  @!P1 IMAD R3, R34, R17, R2 ;  /* 0x0000001122039224 */ /* 0x001fe200078e0202 */
        /* <DEDUP_REMOVED lines=10> */
.L_x_313:
[----:B------:R-:W-:Y:S05]  /*ee30*/  BSYNC B1 ;  /* 0x0000000000017941 */ /* 0x000fea0003800000 */
.L_x_312:
[----:B------:R-:W-:Y:S01]  /*ee40*/  @!P4 IMAD R35, R35, R17, R2 ;  /* 0x000000112323c224 */ /* 0x000fe200078e0202 */
[----:B------:R-:W-:Y:S04]  /*ee50*/  BSSY B1, `(.L_x_314) ;  /* 0x0000006000017945 */ /* 0x000fe80003800000 */
[----:B------:R0:W-:Y:S01]  /*ee60*/  @!P4 STG.E.U8 desc[UR36][R8.64+0x11], R35 ;  /* 0x000011230800c986 */ /* 0x0001e2000c101124 */
[----:B------:R-:W-:Y:S05]  /*ee70*/  @P3 BRA `(.L_x_315) ;  /* 0x00000000000c3947 */ /* 0x000fea0003800000 */
[----:B------:R-:W0:Y:S02]  /*ee80*/  LDG.E.U8 R16, desc[UR36][R14.64+0x18] ;  /* 0x000018240e107981 */ /* 0x000e24000c1e1100 */
[----:B0-----:R-:W-:-:S05]  /*ee90*/  PRMT R3, R16, 0x8880, RZ ;  /* 0x0000888010037816 */ /* 0x001fca00000000ff */
[----:B------:R-:W-:-:S07]  /*eea0*/  IMAD R2, R3, R18, RZ ;  /* 0x0000001203027224 */ /* 0x000fce00078e02ff */
.L_x_315:
[----:B------:R-:W-:Y:S05]  /*eeb0*/  BSYNC B1 ;  /* 0x0000000000017941 */ /* 0x000fea0003800000 */
.L_x_314:
[----:B0-----:R-:W-:Y:S01]  /*eec0*/  @!P3 IMAD R3, R36, R17, R2 ;  /* 0x000000112403b224 */ /* 0x001fe200078e0202 */
[----:B------:R-:W-:Y:S04]  /*eed0*/  BSSY B1, `(.L_x_316) ;  /* 0x0000006000017945 */ /* 0x000fe80003800000 */
[----:B------:R0:W-:Y:S01]  /*eee0*/  @!P3 STG.E.U8 desc[UR36][R6.64+0x18], R3 ;  /* 0x000018030600b986 */ /* 0x0001e2000c101124 */
[----:B------:R-:W-:Y:S05]  /*eef0*/  @P5 BRA `(.L_x_317) ;  /* 0x00000000000c5947 */ /* 0x000fea0003800000 */
[----:B------:R-:W0:Y:S02]  /*ef00*/  LDG.E.U8 R16, desc[UR36][R14.64+0x19] ;  /* 0x000019240e107981 */ /* 0x000e24000c1e1100 */
[----:B0-----:R-:W-:-:S05]  /*ef10*/  PRMT R3, R16, 0x8880, RZ ;  /* 0x0000888010037816 */ /* 0x001fca00000000ff */
[----:B------:R-:W-:-:S07]  /*ef20*/  IMAD R2, R3, R18, RZ ;  /* 0x0000001203027224 */ /* 0x000fce00078e02ff */
.L_x_317:
[----:B------:R-:W-:Y:S05]  /*ef30*/  BSYNC B1 ;  /* 0x0000000000017941 */ /* 0x000fea0003800000 */
.L_x_316:
[----:B------:R-:W-:Y:S01]  /*ef40*/  @!P5 IMAD R37, R37, R17, R2 ;  /* 0x000000112525d224 */ /* 0x000fe200078e0202 */
[----:B------:R-:W-:Y:S04]  /*ef50*/  BSSY B1, `(.L_x_318) ;  /* 0x0000006000017945 */ /* 0x000fe80003800000 */
[----:B------:R0:W-:Y:S01]  /*ef60*/  @!P5 STG.E.U8 desc[UR36][R6.64+0x19], R37 ;  /* 0x000019250600d986 */ /* 0x0001e2000c101124 */
[----:B------:R-:W-:Y:S05]  /*ef70*/  @P6 BRA `(.L_x_319) ;  /* 0x00000000000c6947 */ /* 0x000fea0003800000 */
[----:B------:R-:W0:Y:S02]  /*ef80*/  LDG.E.U8 R16, desc[UR36][R156.64+0x18] ;  /* 0x000018249c107981 */ /* 0x000e24000c1e1100 */
[----:B0-----:R-:W-:-:S05]  /*ef90*/  PRMT R3, R16, 0x8880, RZ ;  /* 0x0000888010037816 */ /* 0x001fca00000000ff */
[----:B------:R-:W-:-:S07]  /*efa0*/  IMAD R2, R3, R18, RZ ;  /* 0x0000001203027224 */ /* 0x000fce00078e02ff */
.L_x_319:
[----:B------:R-:W-:Y:S05]  /*efb0*/  BSYNC B1 ;  /* 0x0000000000017941 */ /* 0x000fea0003800000 */
.L_x_318:
[----:B0-----:R-:W-:Y:S01]  /*efc0*/  @!P6 IMAD R3, R38, R17, R2 ;  /* 0x000000112603e224 */ /* 0x001fe200078e0202 */
[----:B------:R-:W-:Y:S04]  /*efd0*/  BSSY B1, `(.L_x_320) ;  /* 0x0000006000017945 */ /* 0x000fe80003800000 */
[----:B------:R0:W-:Y:S01]  /*efe0*/  @!P6 STG.E.U8 desc[UR36][R8.64+0x18], R3 ;  /* 0x000018030800e986 */ /* 0x0001e2000c101124 */
[----:B------:R-:W-:Y:S05]  /*eff0*/  @P1 BRA `(.L_x_321) ;  /* 0x00000000000c1947 */ /* 0x000fea0003800000 */
[----:B------:R-:W0:Y:S02]  /*f000*/  LDG.E.U8 R16, desc[UR36][R156.64+0x19] ;  /* 0x000019249c107981 */ /* 0x000e24000c1e1100 */
[----:B0-----:R-:W-:-:S05]  /*f010*/  PRMT R3, R16, 0x8880, RZ ;  /* 0x0000888010037816 */ /* 0x001fca00000000ff */
[----:B------:R-:W-:-:S07]  /*f020*/  IMAD R2, R3, R18, RZ ;  /* 0x0000001203027224 */ /* 0x000fce00078e02ff */
.L_x_321:
[----:B------:R-:W-:Y:S05]  /*f030*/  BSYNC B1 ;  /* 0x0000000000017941 */ /* 0x000fea0003800000 */
.L_x_320:
        /* <DEDUP_REMOVED lines=12> */
.L_x_323:
[----:B------:R-:W-:Y:S05]  /*f100*/  BSYNC B1 ;  /* 0x0000000000017941 */ /* 0x000fea0003800000 */
.L_x_322:
[----:B0-----:R-:W-:Y:S01]  /*f110*/  @!P4 IMAD R3, R40, R17, R2 ;  /* 0x000000112803c224 */ /* 0x001fe200078e0202 */
[----:B------:R-:W-:Y:S04]  /*f120*/  BSSY B1, `(.L_x_324) ;  /* 0x0000006000017945 */ /* 0x000fe80003800000 */
[----:B------:R0:W-:Y:S01]  /*f130*/  @!P4 STG.E.U8 desc[UR36][R6.64+0x20], R3 ;  /* 0x000020030600c986 */ /* 0x0001e2000c101124 */
[----:B------:R-:W-:Y:S05]  /*f140*/  @P3 BRA `(.L_x_325) ;  /* 0x00000000000c3947 */ /* 0x000fea0003800000 */
[----:B------:R-:W0:Y:S02]  /*f150*/  LDG.E.U8 R16, desc[UR36][R14.64+0x21] ;  /* 0x000021240e107981 */ /* 0x000e24000c1e1100 */
[----:B0-----:R-:W-:-:S05]  /*f160*/  PRMT R3, R16, 0x8880, RZ ;  /* 0x0000888010037816 */ /* 0x001fca00000000ff */
[----:B------:R-:W-:-:S07]  /*f170*/  IMAD R2, R3, R18, RZ ;  /* 0x0000001203027224 */ /* 0x000fce00078e02ff */
.L_x_325:
[----:B------:R-:W-:Y:S05]  /*f180*/  BSYNC B1 ;  /* 0x0000000000017941 */ /* 0x000fea0003800000 */
.L_x_324:
[----:B------:R-:W-:Y:S01]  /*f190*/  @!P3 IMAD R41, R41, R17, R2 ;  /* 0x000000112929b224 */ /* 0x000fe200078e0202 */
[----:B------:R-:W-:Y:S04]  /*f1a0*/  BSSY B1, `(.L_x_326) ;  /* 0x0000006000017945 */ /* 0x000fe80003800000 */
[----:B------:R0:W-:Y:S01]  /*f1b0*/  @!P3 STG.E.U8 desc[UR36][R6.64+0x21], R41 ;  /* 0x000021290600b986 */ /* 0x0001e2000c101124 */
[----:B------:R-:W-:Y:S05]  /*f1c0*/  @P5 BRA `(.L_x_327) ;  /* 0x00000000000c5947 */ /* 0x000fea0003800000 */
[----:B------:R-:W0:Y:S02]  /*f1d0*/  LDG.E.U8 R16, desc[UR36][R156.64+0x20] ;  /* 0x000020249c107981 */ /* 0x000e24000c1e1100 */
[----:B0-----:R-:W-:-:S05]  /*f1e0*/  PRMT R3, R16, 0x8880, RZ ;  /* 0x0000888010037816 */ /* 0x001fca00000000ff */
[----:B------:R-:W-:-:S07]  /*f1f0*/  IMAD R2, R3, R18, RZ ;  /* 0x0000001203027224 */ /* 0x000fce00078e02ff */
.L_x_327:
[----:B------:R-:W-:Y:S05]  /*f200*/  BSYNC B1 ;  /* 0x0000000000017941 */ /* 0x000fea0003800000 */
.L_x_326:
[----:B0-----:R-:W-:Y:S01]  /*f210*/  @!P5 IMAD R3, R42, R17, R2 ;  /* 0x000000112a03d224 */ /* 0x001fe200078e0202 */
[----:B------:R-:W-:Y:S04]  /*f220*/  BSSY B1, `(.L_x_328) ;  /* 0x0000006000017945 */ /* 0x000fe80003800000 */
[----:B------:R0:W-:Y:S01]  /*f230*/  @!P5 STG.E.U8 desc[UR36][R8.64+0x20], R3 ;  /* 0x000020030800d986 */ /* 0x0001e2000c101124 */
[----:B------:R-:W-:Y:S05]  /*f240*/  @P6 BRA `(.L_x_329) ;  /* 0x00000000000c6947 */ /* 0x000fea0003800000 */
[----:B------:R-:W0:Y:S02]  /*f250*/  LDG.E.U8 R16, desc[UR36][R156.64+0x21] ;  /* 0x000021249c107981 */ /* 0x000e24000c1e1100 */
[----:B0-----:R-:W-:-:S05]  /*f260*/  PRMT R3, R16, 0x8880, RZ ;  /* 0x0000888010037816 */ /* 0x001fca00000000ff */
[----:B------:R-:W-:-:S07]  /*f270*/  IMAD R2, R3, R18, RZ ;  /* 0x0000001203027224 */ /* 0x000fce00078e02ff */
.L_x_329:
[----:B------:R-:W-:Y:S05]  /*f280*/  BSYNC B1 ;  /* 0x0000000000017941 */ /* 0x000fea0003800000 */
.L_x_328:
[----:B------:R-:W-:Y:S01]  /*f290*/  @!P6 IMAD R43, R43, R17, R2 ;  /* 0x000000112b2be224 */ /* 0x000fe200078e0202 */
[----:B------:R-:W-:Y:S04]  /*f2a0*/  BSSY B1, `(.L_x_330) ;  /* 0x0000006000017945 */ /* 0x000fe80003800000 */
[----:B------:R0:W-:Y:S01]  /*f2b0*/  @!P6 STG.E.U8 desc[UR36][R8.64+0x21], R43 ;  /* 0x0000212b0800e986 */ /* 0x0001e2000c101124 */
[----:B------:R-:W-:Y:S05]  /*f2c0*/  @P1 BRA `(.L_x_331) ;  /* 0x00000000000c1947 */ /* 0x000fea0003800000 */
[----:B------:R-:W0:Y:S02]  /*f2d0*/  LDG.E.U8 R16, desc[UR36][R14.64+0x28] ;  /* 0x000028240e107981 */ /* 0x000e24000c1e1100 */
[----:B0-----:R-:W-:-:S05]  /*f2e0*/  PRMT R3, R16, 0x8880, RZ ;  /* 0x0000888010037816 */ /* 0x001fca00000000ff */
[----:B------:R-:W-:-:S07]  /*f2f0*/  IMAD R2, R3, R18, RZ ;  /* 0x0000001203027224 */ /* 0x000fce00078e02ff */
.L_x_331:
[----:B------:R-:W-:Y:S05]  /*f300*/  BSYNC B1 ;  /* 0x0000000000017941 */ /* 0x000fea0003800000 */
.L_x_330:
        /* <DEDUP_REMOVED lines=12> */
.L_x_333:
[----:B------:R-:W-:Y:S05]  /*f3d0*/  BSYNC B1 ;  /* 0x0000000000017941 */ /* 0x000fea0003800000 */
.L_x_332:
[----:B------:R-:W-:Y:S01]  /*f3e0*/  @!P4 IMAD R45, R45, R17, R2 ;  /* 0x000000112d2dc224 */ /* 0x000fe200078e0202 */
[----:B------:R-:W-:Y:S04]  /*f3f0*/  BSSY B1, `(.L_x_334) ;  /* 0x0000006000017945 */ /* 0x000fe80003800000 */
[----:B------:R0:W-:Y:S01]  /*f400*/  @!P4 STG.E.U8 desc[UR36][R6.64+0x29], R45 ;  /* 0x0000292d0600c986 */ /* 0x0001e2000c101124 */
[----:B------:R-:W-:Y:S05]  /*f410*/  @P3 BRA `(.L_x_335) ;  /* 0x00000000000c3947 */ /* 0x000fea0003800000 */
[----:B------:R-:W0:Y:S02]  /*f420*/  LDG.E.U8 R16, desc[UR36][R156.64+0x28] ;  /* 0x000028249c107981 */ /* 0x000e24000c1e1100 */
[----:B0-----:R-:W-:-:S05]  /*f430*/  PRMT R3, R16, 0x8880, RZ ;  /* 0x0000888010037816 */ /* 0x001fca00000000ff */
[----:B------:R-:W-:-:S07]  /*f440*/  IMAD R2, R3, R18, RZ ;  /* 0x0000001203027224 */ /* 0x000fce00078e02ff */
.L_x_335:
[----:B------:R-:W-:Y:S05]  /*f450*/  BSYNC B1 ;  /* 0x0000000000017941 */ /* 0x000fea0003800000 */
.L_x_334:
[----:B0-----:R-:W-:Y:S01]  /*f460*/  @!P3 IMAD R3, R46, R17, R2 ;  /* 0x000000112e03b224 */ /* 0x001fe200078e0202 */
[----:B------:R-:W-:Y:S04]  /*f470*/  BSSY B1, `(.L_x_336) ;  /* 0x0000006000017945 */ /* 0x000fe80003800000 */
[----:B------:R0:W-:Y:S01]  /*f480*/  @!P3 STG.E.U8 desc[UR36][R8.64+0x28], R3 ;  /* 0x000028030800b986 */ /* 0x0001e2000c101124 */
[----:B------:R-:W-:Y:S05]  /*f490*/  @P5 BRA `(.L_x_337) ;  /* 0x00000000000c5947 */ /* 0x000fea0003800000 */
[----:B------:R-:W0:Y:S02]  /*f4a0*/  LDG.E.U8 R16, desc[UR36][R156.64+0x29] ;  /* 0x000029249c107981 */ /* 0x000e24000c1e1100 */
[----:B0-----:R-:W-:-:S05]  /*f4b0*/  PRMT R3, R16, 0x8880, RZ ;  /* 0x0000888010037816 */ /* 0x001fca00000000ff */
[----:B------:R-:W-:-:S07]  /*f4c0*/  IMAD R2, R3, R18, RZ ;  /* 0x0000001203027224 */ /* 0x000fce00078e02ff */
.L_x_337:
[----:B------:R-:W-:Y:S05]  /*f4d0*/  BSYNC B1 ;  /* 0x0000000000017941 */ /* 0x000fea0003800000 */
.L_x_336:
[----:B------:R-:W-:Y:S01]  /*f4e0*/  @!P5 IMAD R47, R47, R17, R2 ;  /* 0x000000112f2fd224 */ /* 0x000fe200078e0202 */
[----:B------:R-:W-:Y:S04]  /*f4f0*/  BSSY B1, `(.L_x_338) ;  /* 0x0000006000017945 */ /* 0x000fe80003800000 */
[----:B------:R0:W-:Y:S01]  /*f500*/  @!P5 STG.E.U8 desc[UR36][R8.64+0x29], R47 ;  /* 0x0000292f0800d986 */ /* 0x0001e2000c101124 */
[----:B------:R-:W-:Y:S05]  /*f510*/  @P6 BRA `(.L_x_339) ;  /* 0x00000000000c6947 */ /* 0x000fea0003800000 */
[----:B------:R-:W0:Y:S02]  /*f520*/  LDG.E.U8 R16, desc[UR36][R14.64+0x30] ;  /* 0x000030240e107981 */ /* 0x000e24000c1e1100 */
[----:B0-----:R-:W-:-:S05]  /*f530*/  PRMT R3, R16, 0x8880, RZ ;  /* 0x0000888010037816 */ /* 0x001fca00000000ff */
[----:B------:R-:W-:-:S07]  /*f540*/  IMAD R2, R3, R18, RZ ;  /* 0x0000001203027224 */ /* 0x000fce00078e02ff */
.L_x_339:
[----:B------:R-:W-:Y:S05]  /*f550*/  BSYNC B1 ;  /* 0x0000000000017941 */ /* 0x000fea0003800000 */
.L_x_338:
[----:B0-----:R-:W-:Y:S01]  /*f560*/  @!P6 IMAD R3, R48, R17, R2 ;  /* 0x000000113003e224 */ /* 0x001fe200078e0202 */
[----:B------:R-:W-:Y:S04]  /*f570*/  BSSY B1, `(.L_x_340) ;  /* 0x0000006000017945 */ /* 0x000fe80003800000 */
[----:B------:R0:W-:Y:S01]  /*f580*/  @!P6 STG.E.U8 desc[UR36][R6.64+0x30], R3 ;  /* 0x000030030600e986 */ /* 0x0001e2000c101124 */
[----:B------:R-:W-:Y:S05]  /*f590*/  @P1 BRA `(.L_x_341) ;  /* 0x00000000000c1947 */ /* 0x000fea0003800000 */
[----:B------:R-:W0:Y:S02]  /*f5a0*/  LDG.E.U8 R16, desc[UR36][R14.64+0x31] ;  /* 0x000031240e107981 */ /* 0x000e24000c1e1100 */
[----:B0-----:R-:W-:-:S05]  /*f5b0*/  PRMT R3, R16, 0x8880, RZ ;  /* 0x0000888010037816 */ /* 0x001fca00000000ff */
[----:B------:R-:W-:-:S07]  /*f5c0*/  IMAD R2, R3, R18, RZ ;  /* 0x0000001203027224 */ /* 0x000fce00078e02ff */
.L_x_341:
[----:B------:R-:W-:Y:S05]  /*f5d0*/  BSYNC B1 ;  /* 0x0000000000017941 */ /* 0x000fea0003800000 */
.L_x_340:
        /* <DEDUP_REMOVED lines=12> */
.L_x_343:
[----:B------:R-:W-:Y:S05]  /*f6a0*/  BSYNC B1 ;  /* 0x0000000000017941 */ /* 0x000fea0003800000 */
.L_x_342:
[----:B0-----:R-:W-:Y:S01]  /*f6b0*/  @!P4 IMAD R3, R50, R17, R2 ;  /* 0x000000113203c224 */ /* 0x001fe200078e0202 */
[----:B------:R-:W-:Y:S04]  /*f6c0*/  BSSY B1, `(.L_x_344) ;  /* 0x0000006000017945 */ /* 0x000fe80003800000 */
[----:B------:R0:W-:Y:S01]  /*f6d0*/  @!P4 STG.E.U8 desc[UR36][R8.64+0x30], R3 ;  /* 0x000030030800c986 */ /* 0x0001e2000c101124 */
[----:B------:R-:W-:Y:S05]  /*f6e0*/  @P3 BRA `(.L_x_345) ;  /* 0x00000000000c3947 */ /* 0x000fea0003800000 */
[----:B------:R-:W0:Y:S02]  /*f6f0*/  LDG.E.U8 R16, desc[UR36][R156.64+0x31] ;  /* 0x000031249c107981 */ /* 0x000e24000c1e1100 */
[----:B0-----:R-:W-:-:S05]  /*f700*/  PRMT R3, R16, 0x8880, RZ ;  /* 0x0000888010037816 */ /* 0x001fca00000000ff */
[----:B------:R-:W-:-:S07]  /*f710*/  IMAD R2, R3, R18, RZ ;  /* 0x0000001203027224 */ /* 0x000fce00078e02ff */
.L_x_345:
[----:B------:R-:W-:Y:S05]  /*f720*/  BSYNC B1 ;  /* 0x0000000000017941 */ /* 0x000fea0003800000 */
.L_x_344:
[----:B------:R-:W-:Y:S01]  /*f730*/  @!P3 IMAD R51, R51, R17, R2 ;  /* 0x000000113333b224 */ /* 0x000fe200078e0202 */
[----:B------:R-:W-:Y:S04]  /*f740*/  BSSY B1, `(.L_x_346) ;  /* 0x0000006000017945 */ /* 0x000fe80003800000 */
[----:B------:R0:W-:Y:S01]  /*f750*/  @!P3 STG.E.U8 desc[UR36][R8.64+0x31], R51 ;  /* 0x000031330800b986 */ /* 0x0001e2000c101124 */
[----:B------:R-:W-:Y:S05]  /*f760*/  @P5 BRA `(.L_x_347) ;  /* 0x00000000000c5947 */ /* 0x000fea0003800000 */
[----:B------:R-:W0:Y:S02]  /*f770*/  LDG.E.U8 R16, desc[UR36][R14.64+0x38] ;  /* 0x000038240e107981 */ /* 0x000e24000c1e1100 */
[----:B0-----:R-:W-:-:S05]  /*f780*/  PRMT R3, R16, 0x8880, RZ ;  /* 0x0000888010037816 */ /* 0x001fca00000000ff */
[----:B------:R-:W-:-:S07]  /*f790*/  IMAD R2, R3, R18, RZ ;  /* 0x0000001203027224 */ /* 0x000fce00078e02ff */
.L_x_347:
[----:B------:R-:W-:Y:S05]  /*f7a0*/  BSYNC B1 ;  /* 0x0000000000017941 */ /* 0x000fea0003800000 */
.L_x_346:
[----:B0-----:R-:W-:Y:S01]  /*f7b0*/  @!P5 IMAD R3, R52, R17, R2 ;  /* 0x000000113403d224 */ /* 0x001fe200078e0202 */
[----:B------:R-:W-:Y:S04]  /*f7c0*/  BSSY B1, `(.L_x_348) ;  /* 0x0000006000017945 */ /* 0x000fe80003800000 */
[----:B------:R0:W-:Y:S01]  /*f7d0*/  @!P5 STG.E.U8 desc[UR36][R6.64+0x38], R3 ;  /* 0x000038030600d986 */ /* 0x0001e2000c101124 */
[----:B------:R-:W-:Y:S05]  /*f7e0*/  @P6 BRA `(.L_x_349) ;  /* 0x00000000000c6947 */ /* 0x000fea0003800000 */
[----:B------:R-:W0:Y:S02]  /*f7f0*/  LDG.E.U8 R16, desc[UR36][R14.64+0x39] ;  /* 0x000039240e107981 */ /* 0x000e24000c1e1100 */
[----:B0-----:R-:W-:-:S05]  /*f800*/  PRMT R3, R16, 0x8880, RZ ;  /* 0x0000888010037816 */ /* 0x001fca00000000ff */
[----:B------:R-:W-:-:S07]  /*f810*/  IMAD R2, R3, R18, RZ ;  /* 0x0000001203027224 */ /* 0x000fce00078e02ff */
.L_x_349:
[----:B------:R-:W-:Y:S05]  /*f820*/  BSYNC B1 ;  /* 0x0000000000017941 */ /* 0x000fea0003800000 */
.L_x_348:
[----:B------:R-:W-:Y:S01]  /*f830*/  @!P6 IMAD R53, R53, R17, R2 ;  /* 0x000000113535e224 */ /* 0x000fe200078e0202 */
[----:B------:R-:W-:Y:S04]  /*f840*/  BSSY B1, `(.L_x_350) ;  /* 0x0000006000017945 */ /* 0x000fe80003800000 */
[----:B------:R0:W-:Y:S01]  /*f850*/  @!P6 STG.E.U8 desc[UR36][R6.64+0x39], R53 ;  /* 0x000039350600e986 */ /* 0x0001e2000c101124 */
[----:B------:R-:W-:Y:S05]  /*f860*/  @P1 BRA `(.L_x_351) ;  /* 0x00000000000c1947 */ /* 0x000fea0003800000 */
[----:B------:R-:W0:Y:S02]  /*f870*/  LDG.E.U8 R16, desc[UR36][R156.64+0x38] ;  /* 0x000038249c107981 */ /* 0x000e24000c1e1100 */
[----:B0-----:R-:W-:-:S05]  /*f880*/  PRMT R3, R16, 0x8880, RZ ;  /* 0x0000888010037816 */ /* 0x001fca00000000ff */
[----:B------:R-:W-:-:S07]  /*f890*/  IMAD R2, R3, R18, RZ ;  /* 0x0000001203027224 */ /* 0x000fce00078e02ff */
.L_x_351:
[----:B------:R-:W-:Y:S05]  /*f8a0*/  BSYNC B1 ;  /* 0x0000000000017941 */ /* 0x000fea0003800000 */
.L_x_350:
        /* <DEDUP_REMOVED lines=12> */
.L_x_353:
[----:B------:R-:W-:Y:S05]  /*f970*/  BSYNC B1 ;  /* 0x0000000000017941 */ /* 0x000fea0003800000 */
.L_x_352:
[----:B------:R-:W-:Y:S01]  /*f980*/  @!P4 IMAD R55, R55, R17, R2 ;  /* 0x000000113737c224 */ /* 0x000fe200078e0202 */
[----:B------:R-:W-:Y:S04]  /*f990*/  BSSY B1, `(.L_x_354) ;  /* 0x0000006000017945 */ /* 0x000fe80003800000 */
[----:B------:R0:W-:Y:S01]  /*f9a0*/  @!P4 STG.E.U8 desc[UR36][R8.64+0x39], R55 ;  /* 0x000039370800c986 */ /* 0x0001e2000c101124 */
[----:B------:R-:W-:Y:S05]  /*f9b0*/  @P3 BRA `(.L_x_355) ;  /* 0x00000000000c3947 */ /* 0x000fea0003800000 */
[----:B------:R-:W0:Y:S02]  /*f9c0*/  LDG.E.U8 R16, desc[UR36][R14.64+0x40] ;  /* 0x000040240e107981 */ /* 0x000e24000c1e1100 */
[----:B0-----:R-:W-:-:S05]  /*f9d0*/  PRMT R3, R16, 0x8880, RZ ;  /* 0x0000888010037816 */ /* 0x001fca00000000ff */
[----:B------:R-:W-:-:S07]  /*f9e0*/  IMAD R2, R3, R18, RZ ;  /* 0x0000001203027224 */ /* 0x000fce00078e02ff */
.L_x_355:
[----:B------:R-:W-:Y:S05]  /*f9f0*/  BSYNC B1 ;  /* 0x0000000000017941 */ /* 0x000fea0003800000 */
.L_x_354:
[----:B0-----:R-:W-:Y:S01]  /*fa00*/  @!P3 IMAD R3, R56, R17, R2 ;  /* 0x000000113803b224 */ /* 0x001fe200078e0202 */
[----:B------:R-:W-:Y:S04]  /*fa10*/  BSSY B1, `(.L_x_356) ;  /* 0x0000006000017945 */ /* 0x000fe80003800000 */
[----:B------:R0:W-:Y:S01]  /*fa20*/  @!P3 STG.E.U8 desc[UR36][R6.64+0x40], R3 ;  /* 0x000040030600b986 */ /* 0x0001e2000c101124 */
[----:B------:R-:W-:Y:S05]  /*fa30*/  @P5 BRA `(.L_x_357) ;  /* 0x00000000000c5947 */ /* 0x000fea0003800000 */
[----:B------:R-:W0:Y:S02]  /*fa40*/  LDG.E.U8 R16, desc[UR36][R14.64+0x41] ;  /* 0x000041240e107981 */ /* 0x000e24000c1e1100 */
[----:B0-----:R-:W-:-:S05]  /*fa50*/  PRMT R3, R16, 0x8880, RZ ;  /* 0x0000888010037816 */ /* 0x001fca00000000ff */
[----:B------:R-:W-:-:S07]  /*fa60*/  IMAD R2, R3, R18, RZ ;  /* 0x0000001203027224 */ /* 0x000fce00078e02ff */
.L_x_357:
[----:B------:R-:W-:Y:S05]  /*fa70*/  BSYNC B1 ;  /* 0x0000000000017941 */ /* 0x000fea0003800000 */
.L_x_356:
[----:B------:R-:W-:Y:S01]  /*fa80*/  @!P5 IMAD R57, R57, R17, R2 ;  /* 0x000000113939d224 */ /* 0x000fe200078e0202 */
[----:B------:R-:W-:Y:S04]  /*fa90*/  BSSY B1, `(.L_x_358) ;  /* 0x0000006000017945 */ /* 0x000fe80003800000 */
[----:B------:R0:W-:Y:S01]  /*faa0*/  @!P5 STG.E.U8 desc[UR36][R6.64+0x41], R57 ;  /* 0x000041390600d986 */ /* 0x0001e2000c101124 */
[----:B------:R-:W-:Y:S05]  /*fab0*/  @P6 BRA `(.L_x_359) ;  /* 0x00000000000c6947 */ /* 0x000fea0003800000 */
[----:B------:R-:W0:Y:S02]  /*fac0*/  LDG.E.U8 R16, desc[UR36][R156.64+0x40] ;  /* 0x000040249c107981 */ /* 0x000e24000c1e1100 */
[----:B0-----:R-:W-:-:S05]  /*fad0*/  PRMT R3, R16, 0x8880, RZ ;  /* 0x0000888010037816 */ /* 0x001fca00000000ff */
[----:B------:R-:W-:-:S07]  /*fae0*/  IMAD R2, R3, R18, RZ ;  /* 0x0000001203027224 */ /* 0x000fce00078e02ff */
.L_x_359:
[----:B------:R-:W-:Y:S05]  /*faf0*/  BSYNC B1 ;  /* 0x0000000000017941 */ /* 0x000fea0003800000 */
.L_x_358:
[----:B0-----:R-:W-:Y:S01]  /*fb00*/  @!P6 IMAD R3, R58, R17, R2 ;  /* 0x000000113a03e224 */ /* 0x001fe200078e0202 */
[----:B------:R-:W-:Y:S04]  /*fb10*/  BSSY B1, `(.L_x_360) ;  /* 0x0000006000017945 */ /* 0x000fe80003800000 */
[----:B------:R0:W-:Y:S01]  /*fb20*/  @!P6 STG.E.U8 desc[UR36][R8.64+0x40], R3 ;  /* 0x000040030800e986 */ /* 0x0001e2000c101124 */
[----:B------:R-:W-:Y:S05]  /*fb30*/  @P1 BRA `(.L_x_361) ;  /* 0x00000000000c1947 */ /* 0x000fea0003800000 */
[----:B------:R-:W0:Y:S02]  /*fb40*/  LDG.E.U8 R16, desc[UR36][R156.64+0x41] ;  /* 0x000041249c107981 */ /* 0x000e24000c1e1100 */
[----:B0-----:R-:W-:-:S05]  /*fb50*/  PRMT R3, R16, 0x8880, RZ ;  /* 0x0000888010037816 */ /* 0x001fca00000000ff */
[----:B------:R-:W-:-:S07]  /*fb60*/  IMAD R2, R3, R18, RZ ;  /* 0x0000001203027224 */ /* 0x000fce00078e02ff */
.L_x_361:
[----:B------:R-:W-:Y:S05]  /*fb70*/  BSYNC B1 ;  /* 0x0000000000017941 */ /* 0x000fea0003800000 */
.L_x_360:
        /* <DEDUP_REMOVED lines=12> */
.L_x_363:
[----:B------:R-:W-:Y:S05]  /*fc40*/  BSYNC B1 ;  /* 0x0000000000017941 */ /* 0x000fea0003800000 */
.L_x_362:
[----:B0-----:R-:W-:Y:S01]  /*fc50*/  @!P4 IMAD R3, R60, R17, R2 ;  /* 0x000000113c03c224 */ /* 0x001fe200078e0202 */
[----:B------:R-:W-:Y:S04]  /*fc60*/  BSSY B1, `(.L_x_364) ;  /* 0x0000006000017945 */ /* 0x000fe80003800000 */
[----:B------:R0:W-:Y:S01]  /*fc70*/  @!P4 STG.E.U8 desc[UR36][R6.64+0x48], R3 ;  /* 0x000048030600c986 */ /* 0x0001e2000c101124 */
[----:B------:R-:W-:Y:S05]  /*fc80*/  @P3 BRA `(.L_x_365) ;  /* 0x00000000000c3947 */ /* 0x000fea0003800000 */
[----:B------:R-:W0:Y:S02]  /*fc90*/  LDG.E.U8 R16, desc[UR36][R14.64+0x49] ;  /* 0x000049240e107981 */ /* 0x000e24000c1e1100 */
[----:B0-----:R-:W-:-:S05]  /*fca0*/  PRMT R3, R16, 0x8880, RZ ;  /* 0x0000888010037816 */ /* 0x001fca00000000ff */
[----:B------:R-:W-:-:S07]  /*fcb0*/  IMAD R2, R3, R18, RZ ;  /* 0x0000001203027224 */ /* 0x000fce00078e02ff */
.L_x_365:
[----:B------:R-:W-:Y:S05]  /*fcc0*/  BSYNC B1 ;  /* 0x0000000000017941 */ /* 0x000fea0003800000 */
.L_x_364:
[----:B------:R-:W-:Y:S01]  /*fcd0*/  @!P3 IMAD R61, R61, R17, R2 ;  /* 0x000000113d3db224 */ /* 0x000fe200078e0202 */
[----:B------:R-:W-:Y:S04]  /*fce0*/  BSSY B1, `(.L_x_366) ;  /* 0x0000006000017945 */ /* 0x000fe80003800000 */
[----:B------:R0:W-:Y:S01]  /*fcf0*/  @!P3 STG.E.U8 desc[UR36][R6.64+0x49], R61 ;  /* 0x0000493d0600b986 */ /* 0x0001e2000c101124 */
[----:B------:R-:W-:Y:S05]  /*fd00*/  @P5 BRA `(.L_x_367) ;  /* 0x00000000000c5947 */ /* 0x000fea0003800000 */
[----:B------:R-:W0:Y:S02]  /*fd10*/  LDG.E.U8 R16, desc[UR36][R156.64+0x48] ;  /* 0x000048249c107981 */ /* 0x000e24000c1e1100 */
[----:B0-----:R-:W-:-:S05]  /*fd20*/  PRMT R3, R16, 0x8880, RZ ;  /* 0x0000888010037816 */ /* 0x001fca00000000ff */
[----:B------:R-:W-:-:S07]  /*fd30*/  IMAD R2, R3, R18, RZ ;  /* 0x0000001203027224 */ /* 0x000fce00078e02ff */
.L_x_367:
[----:B------:R-:W-:Y:S05]  /*fd40*/  BSYNC B1 ;  /* 0x0000000000017941 */ /* 0x000fea0003800000 */
.L_x_366:
[----:B0-----:R-:W-:Y:S01]  /*fd50*/  @!P5 IMAD R3, R62, R17, R2 ;  /* 0x000000113e03d224 */ /* 0x001fe200078e0202 */
[----:B------:R-:W-:Y:S04]  /*fd60*/  BSSY B1, `(.L_x_368) ;  /* 0x0000006000017945 */ /* 0x000fe80003800000 */
[----:B------:R0:W-:Y:S01]  /*fd70*/  @!P5 STG.E.U8 desc[UR36][R8.64+0x48], R3 ;  /* 0x000048030800d986 */ /* 0x0001e2000c101124 */
[----:B------:R-:W-:Y:S05]  /*fd80*/  @P6 BRA `(.L_x_369) ;  /* 0x00000000000c6947 */ /* 0x000fea0003800000 */
[----:B------:R-:W0:Y:S02]  /*fd90*/  LDG.E.U8 R16, desc[UR36][R156.64+0x49] ;  /* 0x000049249c107981 */ /* 0x000e24000c1e1100 */
[----:B0-----:R-:W-:-:S05]  /*fda0*/  PRMT R3, R16, 0x8880, RZ ;  /* 0x0000888010037816 */ /* 0x001fca00000000ff */
[----:B------:R-:W-:-:S07]  /*fdb0*/  IMAD R2, R3, R18, RZ ;  /* 0x0000001203027224 */ /* 0x000fce00078e02ff */
.L_x_369:
[----:B------:R-:W-:Y:S05]  /*fdc0*/  BSYNC B1 ;  /* 0x0000000000017941 */ /* 0x000fea0003800000 */
.L_x_368:
[----:B------:R-:W-:Y:S01]  /*fdd0*/  @!P6 IMAD R63, R63, R17, R2 ;  /* 0x000000113f3fe224 */ /* 0x000fe200078e0202 */
[----:B------:R-:W-:Y:S04]  /*fde0*/  BSSY B1, `(.L_x_370) ;  /* 0x0000006000017945 */ /* 0x000fe80003800000 */
[----:B------:R0:W-:Y:S01]  /*fdf0*/  @!P6 STG.E.U8 desc[UR36][R8.64+0x49], R63 ;  /* 0x0000493f0800e986 */ /* 0x0001e2000c101124 */
[----:B------:R-:W-:Y:S05]  /*fe00*/  @P1 BRA `(.L_x_371) ;  /* 0x00000000000c1947 */ /* 0x000fea0003800000 */
[----:B------:R-:W0:Y:S02]  /*fe10*/  LDG.E.U8 R16, desc[UR36][R14.64+0x50] ;  /* 0x000050240e107981 */ /* 0x000e24000c1e1100 */
[----:B0-----:R-:W-:-:S05]  /*fe20*/  PRMT R3, R16, 0x8880, RZ ;  /* 0x0000888010037816 */ /* 0x001fca00000000ff */
[----:B------:R-:W-:-:S07]  /*fe30*/  IMAD R2, R3, R18, RZ ;  /* 0x0000001203027224 */ /* 0x000fce00078e02ff */
.L_x_371:
[----:B------:R-:W-:Y:S05]  /*fe40*/  BSYNC B1 ;  /* 0x0000000000017941 */ /* 0x000fea0003800000 */
.L_x_370:
        /* <DEDUP_REMOVED lines=12> */
.L_x_373:
[----:B------:R-:W-:Y:S05]  /*ff10*/  BSYNC B1 ;  /* 0x0000000000017941 */ /* 0x000fea0003800000 */
.L_x_372:
[----:B------:R-:W-:Y:S01]  /*ff20*/  @!P4 IMAD R65, R65, R17, R2 ;  /* 0x000000114141c224 */ /* 0x000fe200078e0202 */
[----:B------:R-:W-:Y:S04]  /*ff30*/  BSSY B1, `(.L_x_374) ;  /* 0x0000006000017945 */ /* 0x000fe80003800000 */
[----:B------:R0:W-:Y:S01]  /*ff40*/  @!P4 STG.E.U8 desc[UR36][R6.64+0x51], R65 ;  /* 0x000051410600c986 */ /* 0x0001e2000c101124 */
[----:B------:R-:W-:Y:S05]  /*ff50*/  @P3 BRA `(.L_x_375) ;  /* 0x00000000000c3947 */ /* 0x000fea0003800000 */
[----:B------:R-:W0:Y:S02]  /*ff60*/  LDG.E.U8 R16, desc[UR36][R156.64+0x50] ;  /* 0x000050249c107981 */ /* 0x000e24000c1e1100 */
[----:B0-----:R-:W-:-:S05]  /*ff70*/  PRMT R3, R16, 0x8880, RZ ;  /* 0x0000888010037816 */ /* 0x001fca00000000ff */
[----:B------:R-:W-:-:S07]  /*ff80*/  IMAD R2, R3, R18, RZ ;  /* 0x0000001203027224 */ /* 0x000fce00078e02ff */
.L_x_375:
[----:B------:R-:W-:Y:S05]  /*ff90*/  BSYNC B1 ;  /* 0x0000000000017941 */ /* 0x000fea0003800000 */
.L_x_374:
[----:B0-----:R-:W-:Y:S01]  /*ffa0*/  @!P3 IMAD R3, R66, R17, R2 ;  /* 0x000000114203b224 */ /* 0x001fe200078e0202 */
[----:B------:R-:W-:Y:S04]  /*ffb0*/  BSSY B1, `(.L_x_376) ;  /* 0x0000006000017945 */ /* 0x000fe80003800000 */
[----:B------:R0:W-:Y:S01]  /*ffc0*/  @!P3 STG.E.U8 desc[UR36][R8.64+0x50], R3 ;  /* 0x000050030800b986 */ /* 0x0001e2000c101124 */
[----:B------:R-:W-:Y:S05]  /*ffd0*/  @P5 BRA `(.L_x_377) ;  /* 0x00000000000c5947 */ /* 0x000fea0003800000 */
[----:B------:R-:W0:Y:S02]  /*ffe0*/  LDG.E.U8 R16, desc[UR36][R156.64+0x51] ;  /* 0x000051249c107981 */ /* 0x000e24000c1e1100 */
[----:B0-----:R-:W-:-:S05]  /*fff0*/  PRMT R3, R16, 0x8880, RZ ;  /* 0x0000888010037816 */ /* 0x001fca00000000ff */
[----:B------:R-:W-:-:S07]  /*10000*/  IMAD R2, R3, R18, RZ ;  /* 0x0000001203027224 */ /* 0x000fce00078e02ff */
.L_x_377:
[----:B------:R-:W-:Y:S05]  /*10010*/  BSYNC B1 ;  /* 0x0000000000017941 */ /* 0x000fea0003800000 */
.L_x_376:
[----:B------:R-:W-:Y:S01]  /*10020*/  @!P5 IMAD R67, R67, R17, R2 ;  /* 0x000000114343d224 */ /* 0x000fe200078e0202 */
[----:B------:R-:W-:Y:S04]  /*10030*/  BSSY B1, `(.L_x_378) ;  /* 0x0000006000017945 */ /* 0x000fe80003800000 */
[----:B------:R0:W-:Y:S01]  /*10040*/  @!P5 STG.E.U8 desc[UR36][R8.64+0x51], R67 ;  /* 0x000051430800d986 */ /* 0x0001e2000c101124 */
[----:B------:R-:W-:Y:S05]  /*10050*/  @P6 BRA `(.L_x_379) ;  /* 0x00000000000c6947 */ /* 0x000fea0003800000 */
[----:B------:R-:W0:Y:S02]  /*10060*/  LDG.E.U8 R16, desc[UR36][R14.64+0x58] ;  /* 0x000058240e107981 */ /* 0x000e24000c1e1100 */
[----:B0-----:R-:W-:-:S05]  /*10070*/  PRMT R3, R16, 0x8880, RZ ;  /* 0x0000888010037816 */ /* 0x001fca00000000ff */
[----:B------:R-:W-:-:S07]  /*10080*/  IMAD R2, R3, R18, RZ ;  /* 0x0000001203027224 */ /* 0x000fce00078e02ff */
.L_x_379:
[----:B------:R-:W-:Y:S05]  /*10090*/  BSYNC B1 ;  /* 0x0000000000017941 */ /* 0x000fea0003800000 */
.L_x_378:
[----:B0-----:R-:W-:Y:S01]  /*100a0*/  @!P6 IMAD R3, R68, R17, R2 ;  /* 0x000000114403e224 */ /* 0x001fe200078e0202 */
[----:B------:R-:W-:Y:S04]  /*100b0*/  BSSY B1, `(.L_x_380) ;  /* 0x0000006000017945 */ /* 0x000fe80003800000 */
[----:B------:R0:W-:Y:S01]  /*100c0*/  @!P6 STG.E.U8 desc[UR36][R6.64+0x58], R3 ;  /* 0x000058030600e986 */ /* 0x0001e2000c101124 */
[----:B------:R-:W-:Y:S05]  /*100d0*/  @P1 BRA `(.L_x_381) ;  /* 0x00000000000c1947 */ /* 0x000fea0003800000 */
[----:B------:R-:W0:Y:S02]  /*100e0*/  LDG.E.U8 R16, desc[UR36][R14.64+0x59] ;  /* 0x000059240e107981 */ /* 0x000e24000c1e1100 */
[----:B0-----:R-:W-:-:S05]  /*100f0*/  PRMT R3, R16, 0x8880, RZ ;  /* 0x0000888010037816 */ /* 0x001fca00000000ff */
[----:B------:R-:W-:-:S07]  /*10100*/  IMAD R2, R3, R18, RZ ;  /* 0x0000001203027224 */ /* 0x000fce00078e02ff */
.L_x_381:
[----:B------:R-:W-:Y:S05]  /*10110*/  BSYNC B1 ;  /* 0x0000000000017941 */ /* 0x000fea0003800000 */
.L_x_380:
        /* <DEDUP_REMOVED lines=12> */
.L_x_383:
[----:B------:R-:W-:Y:S05]  /*101e0*/  BSYNC B1 ;  /* 0x0000000000017941 */ /* 0x000fea0003800000 */
.L_x_382:
[----:B0-----:R-:W-:Y:S01]  /*101f0*/  @!P4 IMAD R3, R70, R17, R2 ;  /* 0x000000114603c224 */ /* 0x001fe200078e0202 */
[----:B------:R-:W-:Y:S04]  /*10200*/  BSSY B1, `(.L_x_384) ;  /* 0x0000006000017945 */ /* 0x000fe80003800000 */
[----:B------:R0:W-:Y:S01]  /*10210*/  @!P4 STG.E.U8 desc[UR36][R8.64+0x58], R3 ;  /* 0x000058030800c986 */ /* 0x0001e2000c101124 */
[----:B------:R-:W-:Y:S05]  /*10220*/  @P3 BRA `(.L_x_385) ;  /* 0x00000000000c3947 */ /* 0x000fea0003800000 */
[----:B------:R-:W0:Y:S02]  /*10230*/  LDG.E.U8 R16, desc[UR36][R156.64+0x59] ;  /* 0x000059249c107981 */ /* 0x000e24000c1e1100 */
[----:B0-----:R-:W-:-:S05]  /*10240*/  PRMT R3, R16, 0x8880, RZ ;  /* 0x0000888010037816 */ /* 0x001fca00000000ff */
[----:B------:R-:W-:-:S07]  /*10250*/  IMAD R2, R3, R18, RZ ;  /* 0x0000001203027224 */ /* 0x000fce00078e02ff */
.L_x_385:
[----:B------:R-:W-:Y:S05]  /*10260*/  BSYNC B1 ;  /* 0x0000000000017941 */ /* 0x000fea0003800000 */
.L_x_384:
[----:B------:R-:W-:Y:S01]  /*10270*/  @!P3 IMAD R71, R71, R17, R2 ;  /* 0x000000114747b224 */ /* 0x000fe200078e0202 */
[----:B------:R-:W-:Y:S04]  /*10280*/  BSSY B1, `(.L_x_386) ;  /* 0x0000006000017945 */ /* 0x000fe80003800000 */
[----:B------:R0:W-:Y:S01]  /*10290*/  @!P3 STG.E.U8 desc[UR36][R8.64+0x59], R71 ;  /* 0x000059470800b986 */ /* 0x0001e2000c101124 */
[----:B------:R-:W-:Y:S05]  /*102a0*/  @P5 BRA `(.L_x_387) ;  /* 0x00000000000c5947 */ /* 0x000fea0003800000 */
[----:B------:R-:W0:Y:S02]  /*102b0*/  LDG.E.U8 R16, desc[UR36][R14.64+0x60] ;  /* 0x000060240e107981 */ /* 0x000e24000c1e1100 */
[----:B0-----:R-:W-:-:S05]  /*102c0*/  PRMT R3, R16, 0x8880, RZ ;  /* 0x0000888010037816 */ /* 0x001fca00000000ff */
[----:B------:R-:W-:-:S07]  /*102d0*/  IMAD R2, R3, R18, RZ ;  /* 0x0000001203027224 */ /* 0x000fce00078e02ff */
.L_x_387:
[----:B------:R-:W-:Y:S05]  /*102e0*/  BSYNC B1 ;  /* 0x0000000000017941 */ /* 0x000fea0003800000 */
.L_x_386:
[----:B0-----:R-:W-:Y:S01]  /*102f0*/  @!P5 IMAD R3, R72, R17, R2 ;  /* 0x000000114803d224 */ /* 0x001fe200078e0202 */
[----:B------:R-:W-:Y:S04]  /*10300*/  BSSY B1, `(.L_x_388) ;  /* 0x0000006000017945 */ /* 0x000fe80003800000 */
[----:B------:R0:W-:Y:S01]  /*10310*/  @!P5 STG.E.U8 desc[UR36][R6.64+0x60], R3 ;  /* 0x000060030600d986 */ /* 0x0001e2000c101124 */
[----:B------:R-:W-:Y:S05]  /*10320*/  @P6 BRA `(.L_x_389) ;  /* 0x00000000000c6947 */ /* 0x000fea0003800000 */
[----:B------:R-:W0:Y:S02]  /*10330*/  LDG.E.U8 R16, desc[UR36][R14.64+0x61] ;  /* 0x000061240e107981 */ /* 0x000e24000c1e1100 */
[----:B0-----:R-:W-:-:S05]  /*10340*/  PRMT R3, R16, 0x8880, RZ ;  /* 0x0000888010037816 */ /* 0x001fca00000000ff */
[----:B------:R-:W-:-:S07]  /*10350*/  IMAD R2, R3, R18, RZ ;  /* 0x0000001203027224 */ /* 0x000fce00078e02ff */
.L_x_389:
[----:B------:R-:W-:Y:S05]  /*10360*/  BSYNC B1 ;  /* 0x0000000000017941 */ /* 0x000fea0003800000 */
.L_x_388:
[----:B------:R-:W-:Y:S01]  /*10370*/  @!P6 IMAD R73, R73, R17, R2 ;  /* 0x000000114949e224 */ /* 0x000fe200078e0202 */
[----:B------:R-:W-:Y:S04]  /*10380*/  BSSY B1, `(.L_x_390) ;  /* 0x0000006000017945 */ /* 0x000fe80003800000 */
[----:B------:R0:W-:Y:S01]  /*10390*/  @!P6 STG.E.U8 desc[UR36][R6.64+0x61], R73 ;  /* 0x000061490600e986 */ /* 0x0001e2000c101124 */
[----:B------:R-:W-:Y:S05]  /*103a0*/  @P1 BRA `(.L_x_391) ;  /* 0x00000000000c1947 */ /* 0x000fea0003800000 */
[----:B------:R-:W0:Y:S02]  /*103b0*/  LDG.E.U8 R16, desc[UR36][R156.64+0x60] ;  /* 0x000060249c107981 */ /* 0x000e24000c1e1100 */
[----:B0-----:R-:W-:-:S05]  /*103c0*/  PRMT R3, R16, 0x8880, RZ ;  /* 0x0000888010037816 */ /* 0x001fca00000000ff */
[----:B------:R-:W-:-:S07]  /*103d0*/  IMAD R2, R3, R18, RZ ;  /* 0x0000001203027224 */ /* 0x000fce00078e02ff */
.L_x_391:
[----:B------:R-:W-:Y:S05]  /*103e0*/  BSYNC B1 ;  /* 0x0000000000017941 */ /* 0x000fea0003800000 */
.L_x_390:
        /* <DEDUP_REMOVED lines=12> */
.L_x_393:
[----:B------:R-:W-:Y:S05]  /*104b0*/  BSYNC B1 ;  /* 0x0000000000017941 */ /* 0x000fea0003800000 */
.L_x_392:
[----:B------:R-:W-:Y:S01]  /*104c0*/  @!P4 IMAD R75, R75, R17, R2 ;  /* 0x000000114b4bc224 */ /* 0x000fe200078e0202 */
[----:B------:R-:W-:Y:S04]  /*104d0*/  BSSY B1, `(.L_x_394) ;  /* 0x0000006000017945 */ /* 0x000fe80003800000 */
[----:B------:R0:W-:Y:S01]  /*104e0*/  @!P4 STG.E.U8 desc[UR36][R8.64+0x61], R75 ;  /* 0x0000614b0800c986 */ /* 0x0001e2000c101124 */
[----:B------:R-:W-:Y:S05]  /*104f0*/  @P3 BRA `(.L_x_395) ;  /* 0x00000000000c3947 */ /* 0x000fea0003800000 */
[----:B------:R-:W0:Y:S02]  /*10500*/  LDG.E.U8 R16, desc[UR36][R14.64+0x68] ;  /* 0x000068240e107981 */ /* 0x000e24000c1e1100 */
[----:B0-----:R-:W-:-:S05]  /*10510*/  PRMT R3, R16, 0x8880, RZ ;  /* 0x0000888010037816 */ /* 0x001fca00000000ff */
[----:B------:R-:W-:-:S07]  /*10520*/  IMAD R2, R3, R18, RZ ;  /* 0x0000001203027224 */ /* 0x000fce00078e02ff */
.L_x_395:
[----:B------:R-:W-:Y:S05]  /*10530*/  BSYNC B1 ;  /* 0x0000000000017941 */ /* 0x000fea0003800000 */
.L_x_394:
[----:B0-----:R-:W-:Y:S01]  /*10540*/  @!P3 IMAD R3, R76, R17, R2 ;  /* 0x000000114c03b224 */ /* 0x001fe200078e0202 */
[----:B------:R-:W-:Y:S04]  /*10550*/  BSSY B1, `(.L_x_396) ;  /* 0x0000006000017945 */ /* 0x000fe80003800000 */
[----:B------:R0:W-:Y:S01]  /*10560*/  @!P3 STG.E.U8 desc[UR36][R6.64+0x68], R3 ;  /* 0x000068030600b986 */ /* 0x0001e2000c101124 */
[----:B------:R-:W-:Y:S05]  /*10570*/  @P5 BRA `(.L_x_397) ;  /* 0x00000000000c5947 */ /* 0x000fea0003800000 */
[----:B------:R-:W0:Y:S02]  /*10580*/  LDG.E.U8 R16, desc[UR36][R14.64+0x69] ;  /* 0x000069240e107981 */ /* 0x000e24000c1e1100 */
[----:B0-----:R-:W-:-:S05]  /*10590*/  PRMT R3, R16, 0x8880, RZ ;  /* 0x0000888010037816 */ /* 0x001fca00000000ff */
[----:B------:R-:W-:-:S07]  /*105a0*/  IMAD R2, R3, R18, RZ ;  /* 0x0000001203027224 */ /* 0x000fce00078e02ff */
.L_x_397:
[----:B------:R-:W-:Y:S05]  /*105b0*/  BSYNC B1 ;  /* 0x0000000000017941 */ /* 0x000fea0003800000 */
.L_x_396:
[----:B------:R-:W-:Y:S01]  /*105c0*/  @!P5 IMAD R77, R77, R17, R2 ;  /* 0x000000114d4dd224 */ /* 0x000fe200078e0202 */
[----:B------:R-:W-:Y:S04]  /*105d0*/  BSSY B1, `(.L_x_398) ;  /* 0x0000006000017945 */ /* 0x000fe80003800000 */
[----:B------:R0:W-:Y:S01]  /*105e0*/  @!P5 STG.E.U8 desc[UR36][R6.64+0x69], R77 ;  /* 0x0000694d0600d986 */ /* 0x0001e2000c101124 */
[----:B------:R-:W-:Y:S05]  /*105f0*/  @P6 BRA `(.L_x_399) ;  /* 0x00000000000c6947 */ /* 0x000fea0003800000 */
[----:B------:R-:W0:Y:S02]  /*10600*/  LDG.E.U8 R16, desc[UR36][R156.64+0x68] ;  /* 0x000068249c107981 */ /* 0x000e24000c1e1100 */
[----:B0-----:R-:W-:-:S05]  /*10610*/  PRMT R3, R16, 0x8880, RZ ;  /* 0x0000888010037816 */ /* 0x001fca00000000ff */
[----:B------:R-:W-:-:S07]  /*10620*/  IMAD R2, R3, R18, RZ ;  /* 0x0000001203027224 */ /* 0x000fce00078e02ff */
.L_x_399:
[----:B------:R-:W-:Y:S05]  /*10630*/  BSYNC B1 ;  /* 0x0000000000017941 */ /* 0x000fea0003800000 */
.L_x_398:
[----:B0-----:R-:W-:Y:S01]  /*10640*/  @!P6 IMAD R3, R78, R17, R2 ;  /* 0x000000114e03e224 */ /* 0x001fe200078e0202 */
[----:B------:R-:W-:Y:S04]  /*10650*/  BSSY B1, `(.L_x_400) ;  /* 0x0000006000017945 */ /* 0x000fe80003800000 */
[----:B------:R0:W-:Y:S01]  /*10660*/  @!P6 STG.E.U8 desc[UR36][R8.64+0x68], R3 ;  /* 0x000068030800e986 */ /* 0x0001e2000c101124 */
[----:B------:R-:W-:Y:S05]  /*10670*/  @P1 BRA `(.L_x_401) ;  /* 0x00000000000c1947 */ /* 0x000fea0003800000 */
[----:B------:R-:W0:Y:S02]  /*10680*/  LDG.E.U8 R16, desc[UR36][R156.64+0x69] ;  /* 0x000069249c107981 */ /* 0x000e24000c1e1100 */
[----:B0-----:R-:W-:-:S05]  /*10690*/  PRMT R3, R16, 0x8880, RZ ;  /* 0x0000888010037816 */ /* 0x001fca00000000ff */
[----:B------:R-:W-:-:S07]  /*106a0*/  IMAD R2, R3, R18, RZ ;  /* 0x0000001203027224 */ /* 0x000fce00078e02ff */
.L_x_401:
[----:B------:R-:W-:Y:S05]  /*106b0*/  BSYNC B1 ;  /* 0x0000000000017941 */ /* 0x000fea0003800000 */
.L_x_400:
        /* <DEDUP_REMOVED lines=12> */
.L_x_403:
[----:B------:R-:W-:Y:S05]  /*10780*/  BSYNC B1 ;  /* 0x0000000000017941 */ /* 0x000fea0003800000 */
.L_x_402:
[----:B0-----:R-:W-:Y:S01]  /*10790*/  @!P4 IMAD R3, R80, R17, R2 ;  /* 0x000000115003c224 */ /* 0x001fe200078e0202 */
[----:B------:R-:W-:Y:S04]  /*107a0*/  BSSY B1, `(.L_x_404) ;  /* 0x0000006000017945 */ /* 0x000fe80003800000 */
[----:B------:R0:W-:Y:S01]  /*107b0*/  @!P4 STG.E.U8 desc[UR36][R6.64+0x70], R3 ;  /* 0x000070030600c986 */ /* 0x0001e2000c101124 */
[----:B------:R-:W-:Y:S05]  /*107c0*/  @P3 BRA `(.L_x_405) ;  /* 0x00000000000c3947 */ /* 0x000fea0003800000 */
[----:B------:R-:W0:Y:S02]  /*107d0*/  LDG.E.U8 R16, desc[UR36][R14.64+0x71] ;  /* 0x000071240e107981 */ /* 0x000e24000c1e1100 */
[----:B0-----:R-:W-:-:S05]  /*107e0*/  PRMT R3, R16, 0x8880, RZ ;  /* 0x0000888010037816 */ /* 0x001fca00000000ff */
[----:B------:R-:W-:-:S07]  /*107f0*/  IMAD R2, R3, R18, RZ ;  /* 0x0000001203027224 */ /* 0x000fce00078e02ff */
.L_x_405:
[----:B------:R-:W-:Y:S05]  /*10800*/  BSYNC B1 ;  /* 0x0000000000017941 */ /* 0x000fea0003800000 */
.L_x_404:
[----:B------:R-:W-:Y:S01]  /*10810*/  @!P3 IMAD R81, R81, R17, R2 ;  /* 0x000000115151b224 */ /* 0x000fe200078e0202 */
[----:B------:R-:W-:Y:S04]  /*10820*/  BSSY B1, `(.L_x_406) ;  /* 0x0000006000017945 */ /* 0x000fe80003800000 */
[----:B------:R0:W-:Y:S01]  /*10830*/  @!P3 STG.E.U8 desc[UR36][R6.64+0x71], R81 ;  /* 0x000071510600b986 */ /* 0x0001e2000c101124 */
[----:B------:R-:W-:Y:S05]  /*10840*/  @P5 BRA `(.L_x_407) ;  /* 0x00000000000c5947 */ /* 0x000fea0003800000 */
[----:B------:R-:W0:Y:S02]  /*10850*/  LDG.E.U8 R16, desc[UR36][R156.64+0x70] ;  /* 0x000070249c107981 */ /* 0x000e24000c1e1100 */
[----:B0-----:R-:W-:-:S05]  /*10860*/  PRMT R3, R16, 0x8880, RZ ;  /* 0x0000888010037816 */ /* 0x001fca00000000ff */
[----:B------:R-:W-:-:S07]  /*10870*/  IMAD R2, R3, R18, RZ ;  /* 0x0000001203027224 */ /* 0x000fce00078e02ff */
.L_x_407:
[----:B------:R-:W-:Y:S05]  /*10880*/  BSYNC B1 ;  /* 0x0000000000017941 */ /* 0x000fea0003800000 */
.L_x_406:
[----:B0-----:R-:W-:Y:S01]  /*10890*/  @!P5 IMAD R3, R82, R17, R2 ;  /* 0x000000115203d224 */ /* 0x001fe200078e0202 */
[----:B------:R-:W-:Y:S04]  /*108a0*/  BSSY B1, `(.L_x_408) ;  /* 0x0000006000017945 */ /* 0x000fe80003800000 */
[----:B------:R0:W-:Y:S01]  /*108b0*/  @!P5 STG.E.U8 desc[UR36][R8.64+0x70], R3 ;  /* 0x000070030800d986 */ /* 0x0001e2000c101124 */
[----:B------:R-:W-:Y:S05]  /*108c0*/  @P6 BRA `(.L_x_409) ;  /* 0x00000000000c6947 */ /* 0x000fea0003800000 */
[----:B------:R-:W0:Y:S02]  /*108d0*/  LDG.E.U8 R16, desc[UR36][R156.64+0x71] ;  /* 0x000071249c107981 */ /* 0x000e24000c1e1100 */
[----:B0-----:R-:W-:-:S05]  /*108e0*/  PRMT R3, R16, 0x8880, RZ ;  /* 0x0000888010037816 */ /* 0x001fca00000000ff */
[----:B------:R-:W-:-:S07]  /*108f0*/  IMAD R2, R3, R18, RZ ;  /* 0x0000001203027224 */ /* 0x000fce00078e02ff */
.L_x_409:
[----:B------:R-:W-:Y:S05]  /*10900*/  BSYNC B1 ;  /* 0x0000000000017941 */ /* 0x000fea0003800000 */
.L_x_408:
[----:B------:R-:W-:Y:S01]  /*10910*/  @!P6 IMAD R83, R83, R17, R2 ;  /* 0x000000115353e224 */ /* 0x000fe200078e0202 */
[----:B------:R-:W-:Y:S04]  /*10920*/  BSSY B1, `(.L_x_410) ;  /* 0x0000006000017945 */ /* 0x000fe80003800000 */
[----:B------:R0:W-:Y:S01]  /*10930*/  @!P6 STG.E.U8 desc[UR36][R8.64+0x71], R83 ;  /* 0x000071530800e986 */ /* 0x0001e2000c101124 */
[----:B------:R-:W-:Y:S05]  /*10940*/  @P1 BRA `(.L_x_411) ;  /* 0x00000000000c1947 */ /* 0x000fea0003800000 */
[----:B------:R-:W0:Y:S02]  /*10950*/  LDG.E.U8 R16, desc[UR36][R14.64+0x78] ;  /* 0x000078240e107981 */ /* 0x000e24000c1e1100 */
[----:B0-----:R-:W-:-:S05]  /*10960*/  PRMT R3, R16, 0x8880, RZ ;  /* 0x0000888010037816 */ /* 0x001fca00000000ff */
[----:B------:R-:W-:-:S07]  /*10970*/  IMAD R2, R3, R18, RZ ;  /* 0x0000001203027224 */ /* 0x000fce00078e02ff */
.L_x_411:
[----:B------:R-:W-:Y:S05]  /*10980*/  BSYNC B1 ;  /* 0x0000000000017941 */ /* 0x000fea0003800000 */
.L_x_410:
        /* <DEDUP_REMOVED lines=12> */
.L_x_413:
[----:B------:R-:W-:Y:S05]  /*10a50*/  BSYNC B1 ;  /* 0x0000000000017941 */ /* 0x000fea0003800000 */
.L_x_412:
[----:B------:R-:W-:Y:S01]  /*10a60*/  @!P4 IMAD R85, R85, R17, R2 ;  /* 0x000000115555c224 */ /* 0x000fe200078e0202 */
[----:B------:R-:W-:Y:S04]  /*10a70*/  BSSY B1, `(.L_x_414) ;  /* 0x0000006000017945 */ /* 0x000fe80003800000 */
[----:B------:R0:W-:Y:S01]  /*10a80*/  @!P4 STG.E.U8 desc[UR36][R6.64+0x79], R85 ;  /* 0x000079550600c986 */ /* 0x0001e2000c101124 */
[----:B------:R-:W-:Y:S05]  /*10a90*/  @P3 BRA `(.L_x_415) ;  /* 0x00000000000c3947 */ /* 0x000fea0003800000 */
[----:B------:R-:W0:Y:S02]  /*10aa0*/  LDG.E.U8 R16, desc[UR36][R156.64+0x78] ;  /* 0x000078249c107981 */ /* 0x000e24000c1e1100 */
[----:B0-----:R-:W-:-:S05]  /*10ab0*/  PRMT R3, R16, 0x8880, RZ ;  /* 0x0000888010037816 */ /* 0x001fca00000000ff */
[----:B------:R-:W-:-:S07]  /*10ac0*/  IMAD R2, R3, R18, RZ ;  /* 0x0000001203027224 */ /* 0x000fce00078e02ff */
.L_x_415:
[----:B------:R-:W-:Y:S05]  /*10ad0*/  BSYNC B1 ;  /* 0x0000000000017941 */ /* 0x000fea0003800000 */
.L_x_414:
[----:B0-----:R-:W-:Y:S01]  /*10ae0*/  @!P3 IMAD R3, R86, R17, R2 ;  /* 0x000000115603b224 */ /* 0x001fe200078e0202 */
[----:B------:R-:W-:Y:S04]  /*10af0*/  BSSY B1, `(.L_x_416) ;  /* 0x0000006000017945 */ /* 0x000fe80003800000 */
[----:B------:R0:W-:Y:S01]  /*10b00*/  @!P3 STG.E.U8 desc[UR36][R8.64+0x78], R3 ;  /* 0x000078030800b986 */ /* 0x0001e2000c101124 */
[----:B------:R-:W-:Y:S05]  /*10b10*/  @P5 BRA `(.L_x_417) ;  /* 0x00000000000c5947 */ /* 0x000fea0003800000 */
[----:B------:R-:W0:Y:S02]  /*10b20*/  LDG.E.U8 R16, desc[UR36][R156.64+0x79] ;  /* 0x000079249c107981 */ /* 0x000e24000c1e1100 */
[----:B0-----:R-:W-:-:S05]  /*10b30*/  PRMT R3, R16, 0x8880, RZ ;  /* 0x0000888010037816 */ /* 0x001fca00000000ff */
[----:B------:R-:W-:-:S07]  /*10b40*/  IMAD R2, R3, R18, RZ ;  /* 0x0000001203027224 */ /* 0x000fce00078e02ff */
.L_x_417:
[----:B------:R-:W-:Y:S05]  /*10b50*/  BSYNC B1 ;  /* 0x0000000000017941 */ /* 0x000fea0003800000 */
.L_x_416:
[----:B------:R-:W-:Y:S01]  /*10b60*/  @!P5 IMAD R87, R87, R17, R2 ;  /* 0x000000115757d224 */ /* 0x000fe200078e0202 */
[----:B------:R-:W-:Y:S04]  /*10b70*/  BSSY B1, `(.L_x_418) ;  /* 0x0000006000017945 */ /* 0x000fe80003800000 */
[----:B------:R0:W-:Y:S01]  /*10b80*/  @!P5 STG.E.U8 desc[UR36][R8.64+0x79], R87 ;  /* 0x000079570800d986 */ /* 0x0001e2000c101124 */
[----:B------:R-:W-:Y:S05]  /*10b90*/  @P6 BRA `(.L_x_419) ;  /* 0x00000000000c6947 */ /* 0x000fea0003800000 */
[----:B------:R-:W0:Y:S02]  /*10ba0*/  LDG.E.U8 R16, desc[UR36][R14.64+0x80] ;  /* 0x000080240e107981 */ /* 0x000e24000c1e1100 */
[----:B0-----:R-:W-:-:S05]  /*10bb0*/  PRMT R3, R16, 0x8880, RZ ;  /* 0x0000888010037816 */ /* 0x001fca00000000ff */
[----:B------:R-:W-:-:S07]  /*10bc0*/  IMAD R2, R3, R18, RZ ;  /* 0x0000001203027224 */ /* 0x000fce00078e02ff */
.L_x_419:
[----:B------:R-:W-:Y:S05]  /*10bd0*/  BSYNC B1 ;  /* 0x0000000000017941 */ /* 0x000fea0003800000 */
.L_x_418:
[----:B0-----:R-:W-:Y:S01]  /*10be0*/  @!P6 IMAD R3, R88, R17, R2 ;  /* 0x000000115803e224 */ /* 0x001fe200078e0202 */
[----:B------:R-:W-:Y:S04]  /*10bf0*/  BSSY B1, `(.L_x_420) ;  /* 0x0000006000017945 */ /* 0x000fe80003800000 */
[----:B------:R0:W-:Y:S01]  /*10c00*/  @!P6 STG.E.U8 desc[UR36][R6.64+0x80], R3 ;  /* 0x000080030600e986 */ /* 0x0001e2000c101124 */
[----:B------:R-:W-:Y:S05]  /*10c10*/  @P1 BRA `(.L_x_421) ;  /* 0x00000000000c1947 */ /* 0x000fea0003800000 */
[----:B------:R-:W0:Y:S02]  /*10c20*/  LDG.E.U8 R16, desc[UR36][R14.64+0x81] ;  /* 0x000081240e107981 */ /* 0x000e24000c1e1100 */
[----:B0-----:R-:W-:-:S05]  /*10c30*/  PRMT R3, R16, 0x8880, RZ ;  /* 0x0000888010037816 */ /* 0x001fca00000000ff */
[----:B------:R-:W-:-:S07]  /*10c40*/  IMAD R2, R3, R18, RZ ;  /* 0x0000001203027224 */ /* 0x000fce00078e02ff */
.L_x_421:
[----:B------:R-:W-:Y:S05]  /*10c50*/  BSYNC B1 ;  /* 0x0000000000017941 */ /* 0x000fea0003800000 */
.L_x_420:
        /* <DEDUP_REMOVED lines=12> */
.L_x_423:
[----:B------:R-:W-:Y:S05]  /*10d20*/  BSYNC B1 ;  /* 0x0000000000017941 */ /* 0x000fea0003800000 */
.L_x_422:
[----:B0-----:R-:W-:Y:S01]  /*10d30*/  @!P4 IMAD R3, R90, R17, R2 ;  /* 0x000000115a03c224 */ /* 0x001fe200078e0202 */
[----:B------:R-:W-:Y:S04]  /*10d40*/  BSSY B1, `(.L_x_424) ;  /* 0x0000006000017945 */ /* 0x000fe80003800000 */
[----:B------:R0:W-:Y:S01]  /*10d50*/  @!P4 STG.E.U8 desc[UR36][R8.64+0x80], R3 ;  /* 0x000080030800c986 */ /* 0x0001e2000c101124 */
[----:B------:R-:W-:Y:S05]  /*10d60*/  @P3 BRA `(.L_x_425) ;  /* 0x00000000000c3947 */ /* 0x000fea0003800000 */
[----:B------:R-:W0:Y:S02]  /*10d70*/  LDG.E.U8 R16, desc[UR36][R156.64+0x81] ;  /* 0x000081249c107981 */ /* 0x000e24000c1e1100 */
[----:B0-----:R-:W-:-:S05]  /*10d80*/  PRMT R3, R16, 0x8880, RZ ;  /* 0x0000888010037816 */ /* 0x001fca00000000ff */
[----:B------:R-:W-:-:S07]  /*10d90*/  IMAD R2, R3, R18, RZ ;  /* 0x0000001203027224 */ /* 0x000fce00078e02ff */
.L_x_425:
[----:B------:R-:W-:Y:S05]  /*10da0*/  BSYNC B1 ;  /* 0x0000000000017941 */ /* 0x000fea0003800000 */
.L_x_424:
[----:B------:R-:W-:Y:S01]  /*10db0*/  @!P3 IMAD R91, R91, R17, R2 ;  /* 0x000000115b5bb224 */ /* 0x000fe200078e0202 */
[----:B------:R-:W-:Y:S04]  /*10dc0*/  BSSY B1, `(.L_x_426) ;  /* 0x0000006000017945 */ /* 0x000fe80003800000 */
[----:B------:R0:W-:Y:S01]  /*10dd0*/  @!P3 STG.E.U8 desc[UR36][R8.64+0x81], R91 ;  /* 0x0000815b0800b986 */ /* 0x0001e2000c101124 */
[----:B------:R-:W-:Y:S05]  /*10de0*/  @P5 BRA `(.L_x_427) ;  /* 0x00000000000c5947 */ /* 0x000fea0003800000 */
[----:B------:R-:W0:Y:S02]  /*10df0*/  LDG.E.U8 R16, desc[UR36][R14.64+0x88] ;  /* 0x000088240e107981 */ /* 0x000e24000c1e1100 */
[----:B0-----:R-:W-:-:S05]  /*10e00*/  PRMT R3, R16, 0x8880, RZ ;  /* 0x0000888010037816 */ /* 0x001fca00000000ff */
[----:B------:R-:W-:-:S07]  /*10e10*/  IMAD R2, R3, R18, RZ ;  /* 0x0000001203027224 */ /* 0x000fce00078e02ff */
.L_x_427:
[----:B------:R-:W-:Y:S05]  /*10e20*/  BSYNC B1 ;  /* 0x0000000000017941 */ /* 0x000fea0003800000 */
.L_x_426:
[----:B0-----:R-:W-:Y:S01]  /*10e30*/  @!P5 IMAD R3, R92, R17, R2 ;  /* 0x000000115c03d224 */ /* 0x001fe200078e0202 */
[----:B------:R-:W-:Y:S04]  /*10e40*/  BSSY B1, `(.L_x_428) ;  /* 0x0000006000017945 */ /* 0x000fe80003800000 */
[----:B------:R0:W-:Y:S01]  /*10e50*/  @!P5 STG.E.U8 desc[UR36][R6.64+0x88], R3 ;  /* 0x000088030600d986 */ /* 0x0001e2000c101124 */
[----:B------:R-:W-:Y:S05]  /*10e60*/  @P6 BRA `(.L_x_429) ;  /* 0x00000000000c6947 */ /* 0x000fea0003800000 */
[----:B------:R-:W0:Y:S02]  /*10e70*/  LDG.E.U8 R16, desc[UR36][R14.64+0x89] ;  /* 0x000089240e107981 */ /* 0x000e24000c1e1100 */
[----:B0-----:R-:W-:-:S05]  /*10e80*/  PRMT R3, R16, 0x8880, RZ ;  /* 0x0000888010037816 */ /* 0x001fca00000000ff */
[----:B------:R-:W-:-:S07]  /*10e90*/  IMAD R2, R3, R18, RZ ;  /* 0x0000001203027224 */ /* 0x000fce00078e02ff */
.L_x_429:
[----:B------:R-:W-:Y:S05]  /*10ea0*/  BSYNC B1 ;  /* 0x0000000000017941 */ /* 0x000fea0003800000 */
.L_x_428:
[----:B------:R-:W-:Y:S01]  /*10eb0*/  @!P6 IMAD R93, R93, R17, R2 ;  /* 0x000000115d5de224 */ /* 0x000fe200078e0202 */
[----:B------:R-:W-:Y:S04]  /*10ec0*/  BSSY B1, `(.L_x_430) ;  /* 0x0000006000017945 */ /* 0x000fe80003800000 */
[----:B------:R0:W-:Y:S01]  /*10ed0*/  @!P6 STG.E.U8 desc[UR36][R6.64+0x89], R93 ;  /* 0x0000895d0600e986 */ /* 0x0001e2000c101124 */
[----:B------:R-:W-:Y:S05]  /*10ee0*/  @P1 BRA `(.L_x_431) ;  /* 0x00000000000c1947 */ /* 0x000fea0003800000 */
[----:B------:R-:W0:Y:S02]  /*10ef0*/  LDG.E.U8 R16, desc[UR36][R156.64+0x88] ;  /* 0x000088249c107981 */ /* 0x000e24000c1e1100 */
[----:B0-----:R-:W-:-:S05]  /*10f00*/  PRMT R3, R16, 0x8880, RZ ;  /* 0x0000888010037816 */ /* 0x001fca00000000ff */
[----:B------:R-:W-:-:S07]  /*10f10*/  IMAD R2, R3, R18, RZ ;  /* 0x0000001203027224 */ /* 0x000fce00078e02ff */
.L_x_431:
[----:B------:R-:W-:Y:S05]  /*10f20*/  BSYNC B1 ;  /* 0x0000000000017941 */ /* 0x000fea0003800000 */
.L_x_430:
        /* <DEDUP_REMOVED lines=12> */
.L_x_433:
[----:B------:R-:W-:Y:S05]  /*10ff0*/  BSYNC B1 ;  /* 0x0000000000017941 */ /* 0x000fea0003800000 */
.L_x_432:
[----:B------:R-:W-:Y:S01]  /*11000*/  @!P4 IMAD R95, R95, R17, R2 ;  /* 0x000000115f5fc224 */ /* 0x000fe200078e0202 */
[----:B------:R-:W-:Y:S04]  /*11010*/  BSSY B1, `(.L_x_434) ;  /* 0x0000006000017945 */ /* 0x000fe80003800000 */
[----:B------:R0:W-:Y:S01]  /*11020*/  @!P4 STG.E.U8 desc[UR36][R8.64+0x89], R95 ;  /* 0x0000895f0800c986 */ /* 0x0001e2000c101124 */
[----:B------:R-:W-:Y:S05]  /*11030*/  @P3 BRA `(.L_x_435) ;  /* 0x00000000000c3947 */ /* 0x000fea0003800000 */
[----:B------:R-:W0:Y:S02]  /*11040*/  LDG.E.U8 R16, desc[UR36][R14.64+0x90] ;  /* 0x000090240e107981 */ /* 0x000e24000c1e1100 */
[----:B0-----:R-:W-:-:S05]  /*11050*/  PRMT R3, R16, 0x8880, RZ ;  /* 0x0000888010037816 */ /* 0x001fca00000000ff */
[----:B------:R-:W-:-:S07]  /*11060*/  IMAD R2, R3, R18, RZ ;  /* 0x0000001203027224 */ /* 0x000fce00078e02ff */
.L_x_435:
[----:B------:R-:W-:Y:S05]  /*11070*/  BSYNC B1 ;  /* 0x0000000000017941 */ /* 0x000fea0003800000 */
.L_x_434:
[----:B0-----:R-:W-:Y:S01]  /*11080*/  @!P3 IMAD R3, R96, R17, R2 ;  /* 0x000000116003b224 */ /* 0x001fe200078e0202 */
[----:B------:R-:W-:Y:S04]  /*11090*/  BSSY B1, `(.L_x_436) ;  /* 0x0000006000017945 */ /* 0x000fe80003800000 */
[----:B------:R0:W-:Y:S01]  /*110a0*/  @!P3 STG.E.U8 desc[UR36][R6.64+0x90], R3 ;  /* 0x000090030600b986 */ /* 0x0001e2000c101124 */
[----:B------:R-:W-:Y:S05]  /*110b0*/  @P5 BRA `(.L_x_437) ;  /* 0x00000000000c5947 */ /* 0x000fea0003800000 */
[----:B------:R-:W0:Y:S02]  /*110c0*/  LDG.E.U8 R16, desc[UR36][R14.64+0x91] ;  /* 0x000091240e107981 */ /* 0x000e24000c1e1100 */
[----:B0-----:R-:W-:-:S05]  /*110d0*/  PRMT R3, R16, 0x8880, RZ ;  /* 0x0000888010037816 */ /* 0x001fca00000000ff */
[----:B------:R-:W-:-:S07]  /*110e0*/  IMAD R2, R3, R18, RZ ;  /* 0x0000001203027224 */ /* 0x000fce00078e02ff */
.L_x_437:
[----:B------:R-:W-:Y:S05]  /*110f0*/  BSYNC B1 ;  /* 0x0000000000017941 */ /* 0x000fea0003800000 */
.L_x_436:
[----:B------:R-:W-:Y:S01]  /*11100*/  @!P5 IMAD R97, R97, R17, R2 ;  /* 0x000000116161d224 */ /* 0x000fe200078e0202 */
[----:B------:R-:W-:Y:S04]  /*11110*/  BSSY B1, `(.L_x_438) ;  /* 0x0000006000017945 */ /* 0x000fe80003800000 */
[----:B------:R0:W-:Y:S01]  /*11120*/  @!P5 STG.E.U8 desc[UR36][R6.64+0x91], R97 ;  /* 0x000091610600d986 */ /* 0x0001e2000c101124 */
[----:B------:R-:W-:Y:S05]  /*11130*/  @P6 BRA `(.L_x_439) ;  /* 0x00000000000c6947 */ /* 0x000fea0003800000 */
[----:B------:R-:W0:Y:S02]  /*11140*/  LDG.E.U8 R16, desc[UR36][R156.64+0x90] ;  /* 0x000090249c107981 */ /* 0x000e24000c1e1100 */
[----:B0-----:R-:W-:-:S05]  /*11150*/  PRMT R3, R16, 0x8880, RZ ;  /* 0x0000888010037816 */ /* 0x001fca00000000ff */
[----:B------:R-:W-:-:S07]  /*11160*/  IMAD R2, R3, R18, RZ ;  /* 0x0000001203027224 */ /* 0x000fce00078e02ff */
.L_x_439:
[----:B------:R-:W-:Y:S05]  /*11170*/  BSYNC B1 ;  /* 0x0000000000017941 */ /* 0x000fea0003800000 */
.L_x_438:
[----:B0-----:R-:W-:Y:S01]  /*11180*/  @!P6 IMAD R3, R98, R17, R2 ;  /* 0x000000116203e224 */ /* 0x001fe200078e0202 */
[----:B------:R-:W-:Y:S04]  /*11190*/  BSSY B1, `(.L_x_440) ;  /* 0x0000006000017945 */ /* 0x000fe80003800000 */
[----:B------:R0:W-:Y:S01]  /*111a0*/  @!P6 STG.E.U8 desc[UR36][R8.64+0x90], R3 ;  /* 0x000090030800e986 */ /* 0x0001e2000c101124 */
[----:B------:R-:W-:Y:S05]  /*111b0*/  @P1 BRA `(.L_x_441) ;  /* 0x00000000000c1947 */ /* 0x000fea0003800000 */
[----:B------:R-:W0:Y:S02]  /*111c0*/  LDG.E.U8 R16, desc[UR36][R156.64+0x91] ;  /* 0x000091249c107981 */ /* 0x000e24000c1e1100 */
[----:B0-----:R-:W-:-:S05]  /*111d0*/  PRMT R3, R16, 0x8880, RZ ;  /* 0x0000888010037816 */ /* 0x001fca00000000ff */
[----:B------:R-:W-:-:S07]  /*111e0*/  IMAD R2, R3, R18, RZ ;  /* 0x0000001203027224 */ /* 0x000fce00078e02ff */
.L_x_441:
[----:B------:R-:W-:Y:S05]  /*111f0*/  BSYNC B1 ;  /* 0x0000000000017941 */ /* 0x000fea0003800000 */
.L_x_440:
        /* <DEDUP_REMOVED lines=12> */
.L_x_443:
[----:B------:R-:W-:Y:S05]  /*112c0*/  BSYNC B1 ;  /* 0x0000000000017941 */ /* 0x000fea0003800000 */
.L_x_442:
[----:B0-----:R-:W-:Y:S01]  /*112d0*/  @!P4 IMAD R3, R100, R17, R2 ;  /* 0x000000116403c224 */ /* 0x001fe200078e0202 */
[----:B------:R-:W-:Y:S04]  /*112e0*/  BSSY B1, `(.L_x_444) ;  /* 0x0000006000017945 */ /* 0x000fe80003800000 */
[----:B------:R0:W-:Y:S01]  /*112f0*/  @!P4 STG.E.U8 desc[UR36][R6.64+0x98], R3 ;  /* 0x000098030600c986 */ /* 0x0001e2000c101124 */
[----:B------:R-:W-:Y:S05]  /*11300*/  @P3 BRA `(.L_x_445) ;  /* 0x00000000000c3947 */ /* 0x000fea0003800000 */
[----:B------:R-:W0:Y:S02]  /*11310*/  LDG.E.U8 R16, desc[UR36][R14.64+0x99] ;  /* 0x000099240e107981 */ /* 0x000e24000c1e1100 */
[----:B0-----:R-:W-:-:S05]  /*11320*/  PRMT R3, R16, 0x8880, RZ ;  /* 0x0000888010037816 */ /* 0x001fca00000000ff */
[----:B------:R-:W-:-:S07]  /*11330*/  IMAD R2, R3, R18, RZ ;  /* 0x0000001203027224 */ /* 0x000fce00078e02ff */
.L_x_445:
[----:B------:R-:W-:Y:S05]  /*11340*/  BSYNC B1 ;  /* 0x0000000000017941 */ /* 0x000fea0003800000 */
.L_x_444:
[----:B------:R-:W-:Y:S01]  /*11350*/  @!P3 IMAD R101, R101, R17, R2 ;  /* 0x000000116565b224 */ /* 0x000fe200078e0202 */
[----:B------:R-:W-:Y:S04]  /*11360*/  BSSY B1, `(.L_x_446) ;  /* 0x0000006000017945 */ /* 0x000fe80003800000 */
[----:B------:R0:W-:Y:S01]  /*11370*/  @!P3 STG.E.U8 desc[UR36][R6.64+0x99], R101 ;  /* 0x000099650600b986 */ /* 0x0001e2000c101124 */
[----:B------:R-:W-:Y:S05]  /*11380*/  @P5 BRA `(.L_x_447) ;  /* 0x00000000000c5947 */ /* 0x000fea0003800000 */
[----:B------:R-:W0:Y:S02]  /*11390*/  LDG.E.U8 R16, desc[UR36][R156.64+0x98] ;  /* 0x000098249c107981 */ /* 0x000e24000c1e1100 */
[----:B0-----:R-:W-:-:S05]  /*113a0*/  PRMT R3, R16, 0x8880, RZ ;  /* 0x0000888010037816 */ /* 0x001fca00000000ff */
[----:B------:R-:W-:-:S07]  /*113b0*/  IMAD R2, R3, R18, RZ ;  /* 0x0000001203027224 */ /* 0x000fce00078e02ff */
.L_x_447:
[----:B------:R-:W-:Y:S05]  /*113c0*/  BSYNC B1 ;  /* 0x0000000000017941 */ /* 0x000fea0003800000 */
.L_x_446:
[----:B0-----:R-:W-:Y:S01]  /*113d0*/  @!P5 IMAD R3, R102, R17, R2 ;  /* 0x000000116603d224 */ /* 0x001fe200078e0202 */
[----:B------:R-:W-:Y:S04]  /*113e0*/  BSSY B1, `(.L_x_448) ;  /* 0x0000006000017945 */ /* 0x000fe80003800000 */
[----:B------:R0:W-:Y:S01]  /*113f0*/  @!P5 STG.E.U8 desc[UR36][R8.64+0x98], R3 ;  /* 0x000098030800d986 */ /* 0x0001e2000c101124 */
[----:B------:R-:W-:Y:S05]  /*11400*/  @P6 BRA `(.L_x_449) ;  /* 0x00000000000c6947 */ /* 0x000fea0003800000 */
[----:B------:R-:W0:Y:S02]  /*11410*/  LDG.E.U8 R16, desc[UR36][R156.64+0x99] ;  /* 0x000099249c107981 */ /* 0x000e24000c1e1100 */
[----:B0-----:R-:W-:-:S05]  /*11420*/  PRMT R3, R16, 0x8880, RZ ;  /* 0x0000888010037816 */ /* 0x001fca00000000ff */
[----:B------:R-:W-:-:S07]  /*11430*/  IMAD R2, R3, R18, RZ ;  /* 0x0000001203027224 */ /* 0x000fce00078e02ff */
.L_x_449:
[----:B------:R-:W-:Y:S05]  /*11440*/  BSYNC B1 ;  /* 0x0000000000017941 */ /* 0x000fea0003800000 */
.L_x_448:
[----:B------:R-:W-:Y:S01]  /*11450*/  @!P6 IMAD R103, R103, R17, R2 ;  /* 0x000000116767e224 */ /* 0x000fe200078e0202 */
[----:B------:R-:W-:Y:S04]  /*11460*/  BSSY B1, `(.L_x_450) ;  /* 0x0000006000017945 */ /* 0x000fe80003800000 */
[----:B------:R0:W-:Y:S01]  /*11470*/  @!P6 STG.E.U8 desc[UR36][R8.64+0x99], R103 ;  /* 0x000099670800e986 */ /* 0x0001e2000c101124 */
[----:B------:R-:W-:Y:S05]  /*11480*/  @P1 BRA `(.L_x_451) ;  /* 0x00000000000c1947 */ /* 0x000fea0003800000 */
[----:B------:R-:W0:Y:S02]  /*11490*/  LDG.E.U8 R16, desc[UR36][R14.64+0xa0] ;  /* 0x0000a0240e107981 */ /* 0x000e24000c1e1100 */
[----:B0-----:R-:W-:-:S05]  /*114a0*/  PRMT R3, R16, 0x8880, RZ ;  /* 0x0000888010037816 */ /* 0x001fca00000000ff */
[----:B------:R-:W-:-:S07]  /*114b0*/  IMAD R2, R3, R18, RZ ;  /* 0x0000001203027224 */ /* 0x000fce00078e02ff */
.L_x_451:
[----:B------:R-:W-:Y:S05]  /*114c0*/  BSYNC B1 ;  /* 0x0000000000017941 */ /* 0x000fea0003800000 */
.L_x_450:
        /* <DEDUP_REMOVED lines=12> */
.L_x_453:
[----:B------:R-:W-:Y:S05]  /*11590*/  BSYNC B1 ;  /* 0x0000000000017941 */ /* 0x000fea0003800000 */
.L_x_452:
[----:B------:R-:W-:Y:S01]  /*115a0*/  @!P4 IMAD R105, R105, R17, R2 ;  /* 0x000000116969c224 */ /* 0x000fe200078e0202 */
[----:B------:R-:W-:Y:S04]  /*115b0*/  BSSY B1, `(.L_x_454) ;  /* 0x0000006000017945 */ /* 0x000fe80003800000 */
[----:B------:R0:W-:Y:S01]  /*115c0*/  @!P4 STG.E.U8 desc[UR36][R6.64+0xa1], R105 ;  /* 0x0000a1690600c986 */ /* 0x0001e2000c101124 */
[----:B------:R-:W-:Y:S05]  /*115d0*/  @P3 BRA `(.L_x_455) ;  /* 0x00000000000c3947 */ /* 0x000fea0003800000 */
[----:B------:R-:W0:Y:S02]  /*115e0*/  LDG.E.U8 R16, desc[UR36][R156.64+0xa0] ;  /* 0x0000a0249c107981 */ /* 0x000e24000c1e1100 */
[----:B0-----:R-:W-:-:S05]  /*115f0*/  PRMT R3, R16, 0x8880, RZ ;  /* 0x0000888010037816 */ /* 0x001fca00000000ff */
[----:B------:R-:W-:-:S07]  /*11600*/  IMAD R2, R3, R18, RZ ;  /* 0x0000001203027224 */ /* 0x000fce00078e02ff */
.L_x_455:
[----:B------:R-:W-:Y:S05]  /*11610*/  BSYNC B1 ;  /* 0x0000000000017941 */ /* 0x000fea0003800000 */
.L_x_454:
[----:B0-----:R-:W-:Y:S01]  /*11620*/  @!P3 IMAD R3, R106, R17, R2 ;  /* 0x000000116a03b224 */ /* 0x001fe200078e0202 */
[----:B------:R-:W-:Y:S04]  /*11630*/  BSSY B1, `(.L_x_456) ;  /* 0x0000006000017945 */ /* 0x000fe80003800000 */
[----:B------:R0:W-:Y:S01]  /*11640*/  @!P3 STG.E.U8 desc[UR36][R8.64+0xa0], R3 ;  /* 0x0000a0030800b986 */ /* 0x0001e2000c101124 */
[----:B------:R-:W-:Y:S05]  /*11650*/  @P5 BRA `(.L_x_457) ;  /* 0x00000000000c5947 */ /* 0x000fea0003800000 */
[----:B------:R-:W0:Y:S02]  /*11660*/  LDG.E.U8 R16, desc[UR36][R156.64+0xa1] ;  /* 0x0000a1249c107981 */ /* 0x000e24000c1e1100 */
[----:B0-----:R-:W-:-:S05]  /*11670*/  PRMT R3, R16, 0x8880, RZ ;  /* 0x0000888010037816 */ /* 0x001fca00000000ff */
[----:B------:R-:W-:-:S07]  /*11680*/  IMAD R2, R3, R18, RZ ;  /* 0x0000001203027224 */ /* 0x000fce00078e02ff */
.L_x_457:
[----:B------:R-:W-:Y:S05]  /*11690*/  BSYNC B1 ;  /* 0x0000000000017941 */ /* 0x000fea0003800000 */
.L_x_456:
[----:B------:R-:W-:Y:S01]  /*116a0*/  @!P5 IMAD R107, R107, R17, R2 ;  /* 0x000000116b6bd224 */ /* 0x000fe200078e0202 */
[----:B------:R-:W-:Y:S04]  /*116b0*/  BSSY B1, `(.L_x_458) ;  /* 0x0000006000017945 */ /* 0x000fe80003800000 */
[----:B------:R0:W-:Y:S01]  /*116c0*/  @!P5 STG.E.U8 desc[UR36][R8.64+0xa1], R107 ;  /* 0x0000a16b0800d986 */ /* 0x0001e2000c101124 */
[----:B------:R-:W-:Y:S05]  /*116d0*/  @P6 BRA `(.L_x_459) ;  /* 0x00000000000c6947 */ /* 0x000fea0003800000 */
[----:B------:R-:W0:Y:S02]  /*116e0*/  LDG.E.U8 R16, desc[UR36][R14.64+0xa8] ;  /* 0x0000a8240e107981 */ /* 0x000e24000c1e1100 */
[----:B0-----:R-:W-:-:S05]  /*116f0*/  PRMT R3, R16, 0x8880, RZ ;  /* 0x0000888010037816 */ /* 0x001fca00000000ff */
[----:B------:R-:W-:-:S07]  /*11700*/  IMAD R2, R3, R18, RZ ;  /* 0x0000001203027224 */ /* 0x000fce00078e02ff */
.L_x_459:
[----:B------:R-:W-:Y:S05]  /*11710*/  BSYNC B1 ;  /* 0x0000000000017941 */ /* 0x000fea0003800000 */
.L_x_458:
[----:B0-----:R-:W-:Y:S01]  /*11720*/  @!P6 IMAD R3, R108, R17, R2 ;  /* 0x000000116c03e224 */ /* 0x001fe200078e0202 */
[----:B------:R-:W-:Y:S04]  /*11730*/  BSSY B1, `(.L_x_460) ;  /* 0x0000006000017945 */ /* 0x000fe80003800000 */
[----:B------:R0:W-:Y:S01]  /*11740*/  @!P6 STG.E.U8 desc[UR36][R6.64+0xa8], R3 ;  /* 0x0000a8030600e986 */ /* 0x0001e2000c101124 */
[----:B------:R-:W-:Y:S05]  /*11750*/  @P1 BRA `(.L_x_461) ;  /* 0x00000000000c1947 */ /* 0x000fea0003800000 */
[----:B------:R-:W0:Y:S02]  /*11760*/  LDG.E.U8 R16, desc[UR36][R14.64+0xa9] ;  /* 0x0000a9240e107981 */ /* 0x000e24000c1e1100 */
[----:B0-----:R-:W-:-:S05]  /*11770*/  PRMT R3, R16, 0x8880, RZ ;  /* 0x0000888010037816 */ /* 0x001fca00000000ff */
[----:B------:R-:W-:-:S07]  /*11780*/  IMAD R2, R3, R18, RZ ;  /* 0x0000001203027224 */ /* 0x000fce00078e02ff */
.L_x_461:
[----:B------:R-:W-:Y:S05]  /*11790*/  BSYNC B1 ;  /* 0x0000000000017941 */ /* 0x000fea0003800000 */
.L_x_460:
        /* <DEDUP_REMOVED lines=12> */
.L_x_463:
[----:B------:R-:W-:Y:S05]  /*11860*/  BSYNC B1 ;  /* 0x0000000000017941 */ /* 0x000fea0003800000 */
.L_x_462:
[----:B0-----:R-:W-:Y:S01]  /*11870*/  @!P4 IMAD R3, R110, R17, R2 ;  /* 0x000000116e03c224 */ /* 0x001fe200078e0202 */
[----:B------:R-:W-:Y:S04]  /*11880*/  BSSY B1, `(.L_x_464) ;  /* 0x0000006000017945 */ /* 0x000fe80003800000 */
[----:B------:R0:W-:Y:S01]  /*11890*/  @!P4 STG.E.U8 desc[UR36][R8.64+0xa8], R3 ;  /* 0x0000a8030800c986 */ /* 0x0001e2000c101124 */
[----:B------:R-:W-:Y:S05]  /*118a0*/  @P3 BRA `(.L_x_465) ;  /* 0x00000000000c3947 */ /* 0x000fea0003800000 */
[----:B------:R-:W0:Y:S02]  /*118b0*/  LDG.E.U8 R16, desc[UR36][R156.64+0xa9] ;  /* 0x0000a9249c107981 */ /* 0x000e24000c1e1100 */
[----:B0-----:R-:W-:-:S05]  /*118c0*/  PRMT R3, R16, 0x8880, RZ ;  /* 0x0000888010037816 */ /* 0x001fca00000000ff */
[----:B------:R-:W-:-:S07]  /*118d0*/  IMAD R2, R3, R18, RZ ;  /* 0x0000001203027224 */ /* 0x000fce00078e02ff */
.L_x_465:
[----:B------:R-:W-:Y:S05]  /*118e0*/  BSYNC B1 ;  /* 0x0000000000017941 */ /* 0x000fea0003800000 */
.L_x_464:
[----:B------:R-:W-:Y:S01]  /*118f0*/  @!P3 IMAD R111, R111, R17, R2 ;  /* 0x000000116f6fb224 */ /* 0x000fe200078e0202 */
[----:B------:R-:W-:Y:S04]  /*11900*/  BSSY B1, `(.L_x_466) ;  /* 0x0000006000017945 */ /* 0x000fe80003800000 */
[----:B------:R0:W-:Y:S01]  /*11910*/  @!P3 STG.E.U8 desc[UR36][R8.64+0xa9], R111 ;  /* 0x0000a96f0800b986 */ /* 0x0001e2000c101124 */
[----:B------:R-:W-:Y:S05]  /*11920*/  @P5 BRA `(.L_x_467) ;  /* 0x00000000000c5947 */ /* 0x000fea0003800000 */
[----:B------:R-:W0:Y:S02]  /*11930*/  LDG.E.U8 R16, desc[UR36][R14.64+0xb0] ;  /* 0x0000b0240e107981 */ /* 0x000e24000c1e1100 */
[----:B0-----:R-:W-:-:S05]  /*11940*/  PRMT R3, R16, 0x8880, RZ ;  /* 0x0000888010037816 */ /* 0x001fca00000000ff */
[----:B------:R-:W-:-:S07]  /*11950*/  IMAD R2, R3, R18, RZ ;  /* 0x0000001203027224 */ /* 0x000fce00078e02ff */
.L_x_467:
[----:B------:R-:W-:Y:S05]  /*11960*/  BSYNC B1 ;  /* 0x0000000000017941 */ /* 0x000fea0003800000 */
.L_x_466:
[----:B0-----:R-:W-:Y:S01]  /*11970*/  @!P5 IMAD R3, R112, R17, R2 ;  /* 0x000000117003d224 */ /* 0x001fe200078e0202 */
[----:B------:R-:W-:Y:S04]  /*11980*/  BSSY B1, `(.L_x_468) ;  /* 0x0000006000017945 */ /* 0x000fe80003800000 */
[----:B------:R0:W-:Y:S01]  /*11990*/  @!P5 STG.E.U8 desc[UR36][R6.64+0xb0], R3 ;  /* 0x0000b0030600d986 */ /* 0x0001e2000c101124 */
[----:B------:R-:W-:Y:S05]  /*119a0*/  @P6 BRA `(.L_x_469) ;  /* 0x00000000000c6947 */ /* 0x000fea0003800000 */
[----:B------:R-:W0:Y:S02]  /*119b0*/  LDG.E.U8 R16, desc[UR36][R14.64+0xb1] ;  /* 0x0000b1240e107981 */ /* 0x000e24000c1e1100 */
[----:B0-----:R-:W-:-:S05]  /*119c0*/  PRMT R3, R16, 0x8880, RZ ;  /* 0x0000888010037816 */ /* 0x001fca00000000ff */
[----:B------:R-:W-:-:S07]  /*119d0*/  IMAD R2, R3, R18, RZ ;  /* 0x0000001203027224 */ /* 0x000fce00078e02ff */
.L_x_469:
[----:B------:R-:W-:Y:S05]  /*119e0*/  BSYNC B1 ;  /* 0x0000000000017941 */ /* 0x000fea0003800000 */
.L_x_468:
[----:B------:R-:W-:Y:S01]  /*119f0*/  @!P6 IMAD R113, R113, R17, R2 ;  /* 0x000000117171e224 */ /* 0x000fe200078e0202 */
[----:B------:R-:W-:Y:S04]  /*11a00*/  BSSY B1, `(.L_x_470) ;  /* 0x0000006000017945 */ /* 0x000fe80003800000 */
[----:B------:R0:W-:Y:S01]  /*11a10*/  @!P6 STG.E.U8 desc[UR36][R6.64+0xb1], R113 ;  /* 0x0000b1710600e986 */ /* 0x0001e2000c101124 */
[----:B------:R-:W-:Y:S05]  /*11a20*/  @P1 BRA `(.L_x_471) ;  /* 0x00000000000c1947 */ /* 0x000fea0003800000 */
[----:B------:R-:W0:Y:S02]  /*11a30*/  LDG.E.U8 R16, desc[UR36][R156.64+0xb0] ;  /* 0x0000b0249c107981 */ /* 0x000e24000c1e1100 */
[----:B0-----:R-:W-:-:S05]  /*11a40*/  PRMT R3, R16, 0x8880, RZ ;  /* 0x0000888010037816 */ /* 0x001fca00000000ff */
[----:B------:R-:W-:-:S07]  /*11a50*/  IMAD R2, R3, R18, RZ ;  /* 0x0000001203027224 */ /* 0x000fce00078e02ff */
.L_x_471:
[----:B------:R-:W-:Y:S05]  /*11a60*/  BSYNC B1 ;  /* 0x0000000000017941 */ /* 0x000fea0003800000 */
.L_x_470:
        /* <DEDUP_REMOVED lines=12> */
.L_x_473:
[----:B------:R-:W-:Y:S05]  /*11b30*/  BSYNC B1 ;  /* 0x0000000000017941 */ /* 0x000fea0003800000 */
.L_x_472:
[----:B------:R-:W-:Y:S01]  /*11b40*/  @!P4 IMAD R115, R115, R17, R2 ;  /* 0x000000117373c224 */ /* 0x000fe200078e0202 */
[----:B------:R-:W-:Y:S04]  /*11b50*/  BSSY B1, `(.L_x_474) ;  /* 0x0000006000017945 */ /* 0x000fe80003800000 */
[----:B------:R0:W-:Y:S01]  /*11b60*/  @!P4 STG.E.U8 desc[UR36][R8.64+0xb1], R115 ;  /* 0x0000b1730800c986 */ /* 0x0001e2000c101124 */
[----:B------:R-:W-:Y:S05]  /*11b70*/  @P3 BRA `(.L_x_475) ;  /* 0x00000000000c3947 */ /* 0x000fea0003800000 */
[----:B------:R-:W0:Y:S02]  /*11b80*/  LDG.E.U8 R16, desc[UR36][R14.64+0xb8] ;  /* 0x0000b8240e107981 */ /* 0x000e24000c1e1100 */
[----:B0-----:R-:W-:-:S05]  /*11b90*/  PRMT R3, R16, 0x8880, RZ ;  /* 0x0000888010037816 */ /* 0x001fca00000000ff */
[----:B------:R-:W-:-:S07]  /*11ba0*/  IMAD R2, R3, R18, RZ ;  /* 0x0000001203027224 */ /* 0x000fce00078e02ff */
.L_x_475:
[----:B------:R-:W-:Y:S05]  /*11bb0*/  BSYNC B1 ;  /* 0x0000000000017941 */ /* 0x000fea0003800000 */
.L_x_474:
[----:B0-----:R-:W-:Y:S01]  /*11bc0*/  @!P3 IMAD R3, R116, R17, R2 ;  /* 0x000000117403b224 */ /* 0x001fe200078e0202 */
[----:B------:R-:W-:Y:S04]  /*11bd0*/  BSSY B1, `(.L_x_476) ;  /* 0x0000006000017945 */ /* 0x000fe80003800000 */
[----:B------:R0:W-:Y:S01]  /*11be0*/  @!P3 STG.E.U8 desc[UR36][R6.64+0xb8], R3 ;  /* 0x0000b8030600b986 */ /* 0x0001e2000c101124 */
[----:B------:R-:W-:Y:S05]  /*11bf0*/  @P5 BRA `(.L_x_477) ;  /* 0x00000000000c5947 */ /* 0x000fea0003800000 */
[----:B------:R-:W0:Y:S02]  /*11c00*/  LDG.E.U8 R16, desc[UR36][R14.64+0xb9] ;  /* 0x0000b9240e107981 */ /* 0x000e24000c1e1100 */
[----:B0-----:R-:W-:-:S05]  /*11c10*/  PRMT R3, R16, 0x8880, RZ ;  /* 0x0000888010037816 */ /* 0x001fca00000000ff */
[----:B------:R-:W-:-:S07]  /*11c20*/  IMAD R2, R3, R18, RZ ;  /* 0x0000001203027224 */ /* 0x000fce00078e02ff */
.L_x_477:
[----:B------:R-:W-:Y:S05]  /*11c30*/  BSYNC B1 ;  /* 0x0000000000017941 */ /* 0x000fea0003800000 */
.L_x_476:
[----:B------:R-:W-:Y:S01]  /*11c40*/  @!P5 IMAD R117, R117, R17, R2 ;  /* 0x000000117575d224 */ /* 0x000fe200078e0202 */
[----:B------:R-:W-:Y:S04]  /*11c50*/  BSSY B1, `(.L_x_478) ;  /* 0x0000006000017945 */ /* 0x000fe80003800000 */
[----:B------:R0:W-:Y:S01]  /*11c60*/  @!P5 STG.E.U8 desc[UR36][R6.64+0xb9], R117 ;  /* 0x0000b9750600d986 */ /* 0x0001e2000c101124 */
[----:B------:R-:W-:Y:S05]  /*11c70*/  @P6 BRA `(.L_x_479) ;  /* 0x00000000000c6947 */ /* 0x000fea0003800000 */
[----:B------:R-:W0:Y:S02]  /*11c80*/  LDG.E.U8 R16, desc[UR36][R156.64+0xb8] ;  /* 0x0000b8249c107981 */ /* 0x000e24000c1e1100 */
[----:B0-----:R-:W-:-:S05]  /*11c90*/  PRMT R3, R16, 0x8880, RZ ;  /* 0x0000888010037816 */ /* 0x001fca00000000ff */
[----:B------:R-:W-:-:S07]  /*11ca0*/  IMAD R2, R3, R18, RZ ;  /* 0x0000001203027224 */ /* 0x000fce00078e02ff */
.L_x_479:
[----:B------:R-:W-:Y:S05]  /*11cb0*/  BSYNC B1 ;  /* 0x0000000000017941 */ /* 0x000fea0003800000 */
.L_x_478:
[----:B0-----:R-:W-:Y:S01]  /*11cc0*/  @!P6 IMAD R3, R118, R17, R2 ;  /* 0x000000117603e224 */ /* 0x001fe200078e0202 */
[----:B------:R-:W-:Y:S04]  /*11cd0*/  BSSY B1, `(.L_x_480) ;  /* 0x0000006000017945 */ /* 0x000fe80003800000 */
[----:B------:R0:W-:Y:S01]  /*11ce0*/  @!P6 STG.E.U8 desc[UR36][R8.64+0xb8], R3 ;  /* 0x0000b8030800e986 */ /* 0x0001e2000c101124 */
[----:B------:R-:W-:Y:S05]  /*11cf0*/  @P1 BRA `(.L_x_481) ;  /* 0x00000000000c1947 */ /* 0x000fea0003800000 */
[----:B------:R-:W0:Y:S02]  /*11d00*/  LDG.E.U8 R16, desc[UR36][R156.64+0xb9] ;  /* 0x0000b9249c107981 */ /* 0x000e24000c1e1100 */
[----:B0-----:R-:W-:-:S05]  /*11d10*/  PRMT R3, R16, 0x8880, RZ ;  /* 0x0000888010037816 */ /* 0x001fca00000000ff */
[----:B------:R-:W-:-:S07]  /*11d20*/  IMAD R2, R3, R18, RZ ;  /* 0x0000001203027224 */ /* 0x000fce00078e02ff */
.L_x_481:
[----:B------:R-:W-:Y:S05]  /*11d30*/  BSYNC B1 ;  /* 0x0000000000017941 */ /* 0x000fea0003800000 */
.L_x_480:
        /* <DEDUP_REMOVED lines=12> */
.L_x_483:
[----:B------:R-:W-:Y:S05]  /*11e00*/  BSYNC B1 ;  /* 0x0000000000017941 */ /* 0x000fea0003800000 */
.L_x_482:
[----:B0-----:R-:W-:Y:S01]  /*11e10*/  @!P4 IMAD R3, R120, R17, R2 ;  /* 0x000000117803c224 */ /* 0x001fe200078e0202 */
[----:B------:R-:W-:Y:S04]  /*11e20*/  BSSY B1, `(.L_x_484) ;  /* 0x0000006000017945 */ /* 0x000fe80003800000 */
[----:B------:R0:W-:Y:S01]  /*11e30*/  @!P4 STG.E.U8 desc[UR36][R6.64+0xc0], R3 ;  /* 0x0000c0030600c986 */ /* 0x0001e2000c101124 */
[----:B------:R-:W-:Y:S05]  /*11e40*/  @P3 BRA `(.L_x_485) ;  /* 0x00000000000c3947 */ /* 0x000fea0003800000 */
[----:B------:R-:W0:Y:S02]  /*11e50*/  LDG.E.U8 R16, desc[UR36][R14.64+0xc1] ;  /* 0x0000c1240e107981 */ /* 0x000e24000c1e1100 */
[----:B0-----:R-:W-:-:S05]  /*11e60*/  PRMT R3, R16, 0x8880, RZ ;  /* 0x0000888010037816 */ /* 0x001fca00000000ff */
[----:B------:R-:W-:-:S07]  /*11e70*/  IMAD R2, R3, R18, RZ ;  /* 0x0000001203027224 */ /* 0x000fce00078e02ff */
.L_x_485:
[----:B------:R-:W-:Y:S05]  /*11e80*/  BSYNC B1 ;  /* 0x0000000000017941 */ /* 0x000fea0003800000 */
.L_x_484:
[----:B------:R-:W-:Y:S01]  /*11e90*/  @!P3 IMAD R121, R121, R17, R2 ;  /* 0x000000117979b224 */ /* 0x000fe200078e0202 */
[----:B------:R-:W-:Y:S04]  /*11ea0*/  BSSY B1, `(.L_x_486) ;  /* 0x0000006000017945 */ /* 0x000fe80003800000 */
[----:B------:R0:W-:Y:S01]  /*11eb0*/  @!P3 STG.E.U8 desc[UR36][R6.64+0xc1], R121 ;  /* 0x0000c1790600b986 */ /* 0x0001e2000c101124 */
[----:B------:R-:W-:Y:S05]  /*11ec0*/  @P5 BRA `(.L_x_487) ;  /* 0x00000000000c5947 */ /* 0x000fea0003800000 */
[----:B------:R-:W0:Y:S02]  /*11ed0*/  LDG.E.U8 R16, desc[UR36][R156.64+0xc0] ;  /* 0x0000c0249c107981 */ /* 0x000e24000c1e1100 */
[----:B0-----:R-:W-:-:S05]  /*11ee0*/  PRMT R3, R16, 0x8880, RZ ;  /* 0x0000888010037816 */ /* 0x001fca00000000ff */
[----:B------:R-:W-:-:S07]  /*11ef0*/  IMAD R2, R3, R18, RZ ;  /* 0x0000001203027224 */ /* 0x000fce00078e02ff */
.L_x_487:
[----:B------:R-:W-:Y:S05]  /*11f00*/  BSYNC B1 ;  /* 0x0000000000017941 */ /* 0x000fea0003800000 */
.L_x_486:
[----:B0-----:R-:W-:Y:S01]  /*11f10*/  @!P5 IMAD R3, R122, R17, R2 ;  /* 0x000000117a03d224 */ /* 0x001fe200078e0202 */
[----:B------:R-:W-:Y:S04]  /*11f20*/  BSSY B1, `(.L_x_488) ;  /* 0x0000006000017945 */ /* 0x000fe80003800000 */
[----:B------:R0:W-:Y:S01]  /*11f30*/  @!P5 STG.E.U8 desc[UR36][R8.64+0xc0], R3 ;  /* 0x0000c0030800d986 */ /* 0x0001e2000c101124 */
[----:B------:R-:W-:Y:S05]  /*11f40*/  @P6 BRA `(.L_x_489) ;  /* 0x00000000000c6947 */ /* 0x000fea0003800000 */
[----:B------:R-:W0:Y:S02]  /*11f50*/  LDG.E.U8 R16, desc[UR36][R156.64+0xc1] ;  /* 0x0000c1249c107981 */ /* 0x000e24000c1e1100 */
[----:B0-----:R-:W-:-:S05]  /*11f60*/  PRMT R3, R16, 0x8880, RZ ;  /* 0x0000888010037816 */ /* 0x001fca00000000ff */
[----:B------:R-:W-:-:S07]  /*11f70*/  IMAD R2, R3, R18, RZ ;  /* 0x0000001203027224 */ /* 0x000fce00078e02ff */
.L_x_489:
[----:B------:R-:W-:Y:S05]  /*11f80*/  BSYNC B1 ;  /* 0x0000000000017941 */ /* 0x000fea0003800000 */
.L_x_488:
[----:B------:R-:W-:Y:S01]  /*11f90*/  @!P6 IMAD R123, R123, R17, R2 ;  /* 0x000000117b7be224 */ /* 0x000fe200078e0202 */
[----:B------:R-:W-:Y:S04]  /*11fa0*/  BSSY B1, `(.L_x_490) ;  /* 0x0000006000017945 */ /* 0x000fe80003800000 */
[----:B------:R0:W-:Y:S01]  /*11fb0*/  @!P6 STG.E.U8 desc[UR36][R8.64+0xc1], R123 ;  /* 0x0000c17b0800e986 */ /* 0x0001e2000c101124 */
[----:B------:R-:W-:Y:S05]  /*11fc0*/  @P1 BRA `(.L_x_491) ;  /* 0x00000000000c1947 */ /* 0x000fea0003800000 */
[----:B------:R-:W0:Y:S02]  /*11fd0*/  LDG.E.U8 R16, desc[UR36][R14.64+0xc8] ;  /* 0x0000c8240e107981 */ /* 0x000e24000c1e1100 */
[----:B0-----:R-:W-:-:S05]  /*11fe0*/  PRMT R3, R16, 0x8880, RZ ;  /* 0x0000888010037816 */ /* 0x001fca00000000ff */
[----:B------:R-:W-:-:S07]  /*11ff0*/  IMAD R2, R3, R18, RZ ;  /* 0x0000001203027224 */ /* 0x000fce00078e02ff */
.L_x_491:
[----:B------:R-:W-:Y:S05]  /*12000*/  BSYNC B1 ;  /* 0x0000000000017941 */ /* 0x000fea0003800000 */
.L_x_490:
        /* <DEDUP_REMOVED lines=12> */
.L_x_493:
[----:B------:R-:W-:Y:S05]  /*120d0*/  BSYNC B1 ;  /* 0x0000000000017941 */ /* 0x000fea0003800000 */
.L_x_492:
[----:B------:R-:W-:Y:S01]  /*120e0*/  @!P4 IMAD R125, R125, R17, R2 ;  /* 0x000000117d7dc224 */ /* 0x000fe200078e0202 */
[----:B------:R-:W-:Y:S04]  /*120f0*/  BSSY B1, `(.L_x_494) ;  /* 0x0000006000017945 */ /* 0x000fe80003800000 */
[----:B------:R0:W-:Y:S01]  /*12100*/  @!P4 STG.E.U8 desc[UR36][R6.64+0xc9], R125 ;  /* 0x0000c97d0600c986 */ /* 0x0001e2000c101124 */
[----:B------:R-:W-:Y:S05]  /*12110*/  @P3 BRA `(.L_x_495) ;  /* 0x00000000000c3947 */ /* 0x000fea0003800000 */
[----:B------:R-:W0:Y:S02]  /*12120*/  LDG.E.U8 R16, desc[UR36][R156.64+0xc8] ;  /* 0x0000c8249c107981 */ /* 0x000e24000c1e1100 */
[----:B0-----:R-:W-:-:S05]  /*12130*/  PRMT R3, R16, 0x8880, RZ ;  /* 0x0000888010037816 */ /* 0x001fca00000000ff */
[----:B------:R-:W-:-:S07]  /*12140*/  IMAD R2, R3, R18, RZ ;  /* 0x0000001203027224 */ /* 0x000fce00078e02ff */
.L_x_495:
[----:B------:R-:W-:Y:S05]  /*12150*/  BSYNC B1 ;  /* 0x0000000000017941 */ /* 0x000fea0003800000 */
.L_x_494:
[----:B0-----:R-:W-:Y:S01]  /*12160*/  @!P3 IMAD R3, R126, R17, R2 ;  /* 0x000000117e03b224 */ /* 0x001fe200078e0202 */
[----:B------:R-:W-:Y:S04]  /*12170*/  BSSY B1, `(.L_x_496) ;  /* 0x0000006000017945 */ /* 0x000fe80003800000 */
[----:B------:R0:W-:Y:S01]  /*12180*/  @!P3 STG.E.U8 desc[UR36][R8.64+0xc8], R3 ;  /* 0x0000c8030800b986 */ /* 0x0001e2000c101124 */
[----:B------:R-:W-:Y:S05]  /*12190*/  @P5 BRA `(.L_x_497) ;  /* 0x00000000000c5947 */ /* 0x000fea0003800000 */
[----:B------:R-:W0:Y:S02]  /*121a0*/  LDG.E.U8 R16, desc[UR36][R156.64+0xc9] ;  /* 0x0000c9249c107981 */ /* 0x000e24000c1e1100 */
[----:B0-----:R-:W-:-:S05]  /*121b0*/  PRMT R3, R16, 0x8880, RZ ;  /* 0x0000888010037816 */ /* 0x001fca00000000ff */
[----:B------:R-:W-:-:S07]  /*121c0*/  IMAD R2, R3, R18, RZ ;  /* 0x0000001203027224 */ /* 0x000fce00078e02ff */
.L_x_497:
[----:B------:R-:W-:Y:S05]  /*121d0*/  BSYNC B1 ;  /* 0x0000000000017941 */ /* 0x000fea0003800000 */
.L_x_496:
[----:B------:R-:W-:Y:S01]  /*121e0*/  @!P5 IMAD R127, R127, R17, R2 ;  /* 0x000000117f7fd224 */ /* 0x000fe200078e0202 */
[----:B------:R-:W-:Y:S04]  /*121f0*/  BSSY B1, `(.L_x_498) ;  /* 0x0000006000017945 */ /* 0x000fe80003800000 */
[----:B------:R0:W-:Y:S01]  /*12200*/  @!P5 STG.E.U8 desc[UR36][R8.64+0xc9], R127 ;  /* 0x0000c97f0800d986 */ /* 0x0001e2000c101124 */
[----:B------:R-:W-:Y:S05]  /*12210*/  @P6 BRA `(.L_x_499) ;  /* 0x00000000000c6947 */ /* 0x000fea0003800000 */
[----:B------:R-:W0:Y:S02]  /*12220*/  LDG.E.U8 R16, desc[UR36][R14.64+0xd0] ;  /* 0x0000d0240e107981 */ /* 0x000e24000c1e1100 */
[----:B0-----:R-:W-:-:S05]  /*12230*/  PRMT R3, R16, 0x8880, RZ ;  /* 0x0000888010037816 */ /* 0x001fca00000000ff */
[----:B------:R-:W-:-:S07]  /*12240*/  IMAD R2, R3, R18, RZ ;  /* 0x0000001203027224 */ /* 0x000fce00078e02ff */
.L_x_499:
[----:B------:R-:W-:Y:S05]  /*12250*/  BSYNC B1 ;  /* 0x0000000000017941 */ /* 0x000fea0003800000 */
.L_x_498:
[----:B0-----:R-:W-:Y:S01]  /*12260*/  @!P6 IMAD R3, R128, R17, R2 ;  /* 0x000000118003e224 */ /* 0x001fe200078e0202 */
[----:B------:R-:W-:Y:S04]  /*12270*/  BSSY B1, `(.L_x_500) ;  /* 0x0000006000017945 */ /* 0x000fe80003800000 */
[----:B------:R0:W-:Y:S01]  /*12280*/  @!P6 STG.E.U8 desc[UR36][R6.64+0xd0], R3 ;  /* 0x0000d0030600e986 */ /* 0x0001e2000c101124 */
[----:B------:R-:W-:Y:S05]  /*12290*/  @P1 BRA `(.L_x_501) ;  /* 0x00000000000c1947 */ /* 0x000fea0003800000 */
[----:B------:R-:W0:Y:S02]  /*122a0*/  LDG.E.U8 R16, desc[UR36][R14.64+0xd1] ;  /* 0x0000d1240e107981 */ /* 0x000e24000c1e1100 */
[----:B0-----:R-:W-:-:S05]  /*122b0*/  PRMT R3, R16, 0x8880, RZ ;  /* 0x0000888010037816 */ /* 0x001fca00000000ff */
[----:B------:R-:W-:-:S07]  /*122c0*/  IMAD R2, R3, R18, RZ ;  /* 0x0000001203027224 */ /* 0x000fce00078e02ff */
.L_x_501:
[----:B------:R-:W-:Y:S05]  /*122d0*/  BSYNC B1 ;  /* 0x0000000000017941 */ /* 0x000fea0003800000 */
.L_x_500:
        /* <DEDUP_REMOVED lines=12> */
.L_x_503:
[----:B------:R-:W-:Y:S05]  /*123a0*/  BSYNC B1 ;  /* 0x0000000000017941 */ /* 0x000fea0003800000 */
.L_x_502:
[----:B0-----:R-:W-:Y:S01]  /*123b0*/  @!P4 IMAD R3, R130, R17, R2 ;  /* 0x000000118203c224 */ /* 0x001fe200078e0202 */
[----:B------:R-:W-:Y:S04]  /*123c0*/  BSSY B1, `(.L_x_504) ;  /* 0x0000006000017945 */ /* 0x000fe80003800000 */
[----:B------:R0:W-:Y:S01]  /*123d0*/  @!P4 STG.E.U8 desc[UR36][R8.64+0xd0], R3 ;  /* 0x0000d0030800c986 */ /* 0x0001e2000c101124 */
[----:B------:R-:W-:Y:S05]  /*123e0*/  @P3 BRA `(.L_x_505) ;  /* 0x00000000000c3947 */ /* 0x000fea0003800000 */
[----:B------:R-:W0:Y:S02]  /*123f0*/  LDG.E.U8 R16, desc[UR36][R156.64+0xd1] ;  /* 0x0000d1249c107981 */ /* 0x000e24000c1e1100 */
[----:B0-----:R-:W-:-:S05]  /*12400*/  PRMT R3, R16, 0x8880, RZ ;  /* 0x0000888010037816 */ /* 0x001fca00000000ff */
[----:B------:R-:W-:-:S07]  /*12410*/  IMAD R2, R3, R18, RZ ;  /* 0x0000001203027224 */ /* 0x000fce00078e02ff */
.L_x_505:
[----:B------:R-:W-:Y:S05]  /*12420*/  BSYNC B1 ;  /* 0x0000000000017941 */ /* 0x000fea0003800000 */
.L_x_504:
[----:B------:R-:W-:Y:S01]  /*12430*/  @!P3 IMAD R131, R131, R17, R2 ;  /* 0x000000118383b224 */ /* 0x000fe200078e0202 */
[----:B------:R-:W-:Y:S04]  /*12440*/  BSSY B1, `(.L_x_506) ;  /* 0x0000006000017945 */ /* 0x000fe80003800000 */
[----:B------:R0:W-:Y:S01]  /*12450*/  @!P3 STG.E.U8 desc[UR36][R8.64+0xd1], R131 ;  /* 0x0000d1830800b986 */ /* 0x0001e2000c101124 */
[----:B------:R-:W-:Y:S05]  /*12460*/  @P5 BRA `(.L_x_507) ;  /* 0x00000000000c5947 */ /* 0x000fea0003800000 */
[----:B------:R-:W0:Y:S02]  /*12470*/  LDG.E.U8 R16, desc[UR36][R14.64+0xd8] ;  /* 0x0000d8240e107981 */ /* 0x000e24000c1e1100 */
[----:B0-----:R-:W-:-:S05]  /*12480*/  PRMT R3, R16, 0x8880, RZ ;  /* 0x0000888010037816 */ /* 0x001fca00000000ff */
[----:B------:R-:W-:-:S07]  /*12490*/  IMAD R2, R3, R18, RZ ;  /* 0x0000001203027224 */ /* 0x000fce00078e02ff */
.L_x_507:
[----:B------:R-:W-:Y:S05]  /*124a0*/  BSYNC B1 ;  /* 0x0000000000017941 */ /* 0x000fea0003800000 */
.L_x_506:
[----:B0-----:R-:W-:Y:S01]  /*124b0*/  @!P5 IMAD R3, R132, R17, R2 ;  /* 0x000000118403d224 */ /* 0x001fe200078e0202 */
[----:B------:R-:W-:Y:S04]  /*124c0*/  BSSY B1, `(.L_x_508) ;  /* 0x0000006000017945 */ /* 0x000fe80003800000 */
[----:B------:R0:W-:Y:S01]  /*124d0*/  @!P5 STG.E.U8 desc[UR36][R6.64+0xd8], R3 ;  /* 0x0000d8030600d986 */ /* 0x0001e2000c101124 */
[----:B------:R-:W-:Y:S05]  /*124e0*/  @P6 BRA `(.L_x_509) ;  /* 0x00000000000c6947 */ /* 0x000fea0003800000 */
[----:B------:R-:W0:Y:S02]  /*124f0*/  LDG.E.U8 R16, desc[UR36][R14.64+0xd9] ;  /* 0x0000d9240e107981 */ /* 0x000e24000c1e1100 */
[----:B0-----:R-:W-:-:S05]  /*12500*/  PRMT R3, R16, 0x8880, RZ ;  /* 0x0000888010037816 */ /* 0x001fca00000000ff */
[----:B------:R-:W-:-:S07]  /*12510*/  IMAD R2, R3, R18, RZ ;  /* 0x0000001203027224 */ /* 0x000fce00078e02ff */
.L_x_509:
[----:B------:R-:W-:Y:S05]  /*12520*/  BSYNC B1 ;  /* 0x0000000000017941 */ /* 0x000fea0003800000 */
.L_x_508:
[----:B------:R-:W-:Y:S01]  /*12530*/  @!P6 IMAD R133, R133, R17, R2 ;  /* 0x000000118585e224 */ /* 0x000fe200078e0202 */
[----:B------:R-:W-:Y:S04]  /*12540*/  BSSY B1, `(.L_x_510) ;  /* 0x0000006000017945 */ /* 0x000fe80003800000 */
[----:B------:R0:W-:Y:S01]  /*12550*/  @!P6 STG.E.U8 desc[UR36][R6.64+0xd9], R133 ;  /* 0x0000d9850600e986 */ /* 0x0001e2000c101124 */
[----:B------:R-:W-:Y:S05]  /*12560*/  @P1 BRA `(.L_x_511) ;  /* 0x00000000000c1947 */ /* 0x000fea0003800000 */
[----:B------:R-:W0:Y:S02]  /*12570*/  LDG.E.U8 R16, desc[UR36][R156.64+0xd8] ;  /* 0x0000d8249c107981 */ /* 0x000e24000c1e1100 */
[----:B0-----:R-:W-:-:S05]  /*12580*/  PRMT R3, R16, 0x8880, RZ ;  /* 0x0000888010037816 */ /* 0x001fca00000000ff */
[----:B------:R-:W-:-:S07]  /*12590*/  IMAD R2, R3, R18, RZ ;  /* 0x0000001203027224 */ /* 0x000fce00078e02ff */
.L_x_511:
[----:B------:R-:W-:Y:S05]  /*125a0*/  BSYNC B1 ;  /* 0x0000000000017941 */ /* 0x000fea0003800000 */
.L_x_510:
        /* <DEDUP_REMOVED lines=12> */
.L_x_513:
[----:B------:R-:W-:Y:S05]  /*12670*/  BSYNC B1 ;  /* 0x0000000000017941 */ /* 0x000fea0003800000 */
.L_x_512:
[----:B------:R-:W-:Y:S01]  /*12680*/  @!P4 IMAD R135, R135, R17, R2 ;  /* 0x000000118787c224 */ /* 0x000fe200078e0202 */
[----:B------:R-:W-:Y:S04]  /*12690*/  BSSY B1, `(.L_x_514) ;  /* 0x0000006000017945 */ /* 0x000fe80003800000 */
[----:B------:R0:W-:Y:S01]  /*126a0*/  @!P4 STG.E.U8 desc[UR36][R8.64+0xd9], R135 ;  /* 0x0000d9870800c986 */ /* 0x0001e2000c101124 */
[----:B------:R-:W-:Y:S05]  /*126b0*/  @P3 BRA `(.L_x_515) ;  /* 0x00000000000c3947 */ /* 0x000fea0003800000 */
[----:B------:R-:W0:Y:S02]  /*126c0*/  LDG.E.U8 R16, desc[UR36][R14.64+0xe0] ;  /* 0x0000e0240e107981 */ /* 0x000e24000c1e1100 */
[----:B0-----:R-:W-:-:S05]  /*126d0*/  PRMT R3, R16, 0x8880, RZ ;  /* 0x0000888010037816 */ /* 0x001fca00000000ff */
[----:B------:R-:W-:-:S07]  /*126e0*/  IMAD R2, R3, R18, RZ ;  /* 0x0000001203027224 */ /* 0x000fce00078e02ff */
.L_x_515:
[----:B------:R-:W-:Y:S05]  /*126f0*/  BSYNC B1 ;  /* 0x0000000000017941 */ /* 0x000fea0003800000 */
.L_x_514:
[----:B0-----:R-:W-:Y:S01]  /*12700*/  @!P3 IMAD R3, R136, R17, R2 ;  /* 0x000000118803b224 */ /* 0x001fe200078e0202 */
[----:B------:R-:W-:Y:S04]  /*12710*/  BSSY B1, `(.L_x_516) ;  /* 0x0000006000017945 */ /* 0x000fe80003800000 */
[----:B------:R0:W-:Y:S01]  /*12720*/  @!P3 STG.E.U8 desc[UR36][R6.64+0xe0], R3 ;  /* 0x0000e0030600b986 */ /* 0x0001e2000c101124 */
[----:B------:R-:W-:Y:S05]  /*12730*/  @P5 BRA `(.L_x_517) ;  /* 0x00000000000c5947 */ /* 0x000fea0003800000 */
[----:B------:R-:W0:Y:S02]  /*12740*/  LDG.E.U8 R16, desc[UR36][R14.64+0xe1] ;  /* 0x0000e1240e107981 */ /* 0x000e24000c1e1100 */
[----:B0-----:R-:W-:-:S05]  /*12750*/  PRMT R3, R16, 0x8880, RZ ;  /* 0x0000888010037816 */ /* 0x001fca00000000ff */
[----:B------:R-:W-:-:S07]  /*12760*/  IMAD R2, R3, R18, RZ ;  /* 0x0000001203027224 */ /* 0x000fce00078e02ff */
.L_x_517:
[----:B------:R-:W-:Y:S05]  /*12770*/  BSYNC B1 ;  /* 0x0000000000017941 */ /* 0x000fea0003800000 */
.L_x_516:
[----:B------:R-:W-:Y:S01]  /*12780*/  @!P5 IMAD R137, R137, R17, R2 ;  /* 0x000000118989d224 */ /* 0x000fe200078e0202 */
[----:B------:R-:W-:Y:S04]  /*12790*/  BSSY B1, `(.L_x_518) ;  /* 0x0000006000017945 */ /* 0x000fe80003800000 */
[----:B------:R0:W-:Y:S01]  /*127a0*/  @!P5 STG.E.U8 desc[UR36][R6.64+0xe1], R137 ;  /* 0x0000e1890600d986 */ /* 0x0001e2000c101124 */
[----:B------:R-:W-:Y:S05]  /*127b0*/  @P6 BRA `(.L_x_519) ;  /* 0x00000000000c6947 */ /* 0x000fea0003800000 */
[----:B------:R-:W0:Y:S02]  /*127c0*/  LDG.E.U8 R16, desc[UR36][R156.64+0xe0] ;  /* 0x0000e0249c107981 */ /* 0x000e24000c1e1100 */
[----:B0-----:R-:W-:-:S05]  /*127d0*/  PRMT R3, R16, 0x8880, RZ ;  /* 0x0000888010037816 */ /* 0x001fca00000000ff */
[----:B------:R-:W-:-:S07]  /*127e0*/  IMAD R2, R3, R18, RZ ;  /* 0x0000001203027224 */ /* 0x000fce00078e02ff */
.L_x_519:
[----:B------:R-:W-:Y:S05]  /*127f0*/  BSYNC B1 ;  /* 0x0000000000017941 */ /* 0x000fea0003800000 */
.L_x_518:
[----:B0-----:R-:W-:Y:S01]  /*12800*/  @!P6 IMAD R3, R138, R17, R2 ;  /* 0x000000118a03e224 */ /* 0x001fe200078e0202 */
[----:B------:R-:W-:Y:S04]  /*12810*/  BSSY B1, `(.L_x_520) ;  /* 0x0000006000017945 */ /* 0x000fe80003800000 */
[----:B------:R0:W-:Y:S01]  /*12820*/  @!P6 STG.E.U8 desc[UR36][R8.64+0xe0], R3 ;  /* 0x0000e0030800e986 */ /* 0x0001e2000c101124 */
[----:B------:R-:W-:Y:S05]  /*12830*/  @P1 BRA `(.L_x_521) ;  /* 0x00000000000c1947 */ /* 0x000fea0003800000 */
[----:B------:R-:W0:Y:S02]  /*12840*/  LDG.E.U8 R16, desc[UR36][R156.64+0xe1] ;  /* 0x0000e1249c107981 */ /* 0x000e24000c1e1100 */
[----:B0-----:R-:W-:-:S05]  /*12850*/  PRMT R3, R16, 0x8880, RZ ;  /* 0x0000888010037816 */ /* 0x001fca00000000ff */
[----:B------:R-:W-:-:S07]  /*12860*/  IMAD R2, R3, R18, RZ ;  /* 0x0000001203027224 */ /* 0x000fce00078e02ff */
.L_x_521:
[----:B------:R-:W-:Y:S05]  /*12870*/  BSYNC B1 ;  /* 0x0000000000017941 */ /* 0x000fea0003800000 */
.L_x_520:
        /* <DEDUP_REMOVED lines=12> */
.L_x_523:
[----:B------:R-:W-:Y:S05]  /*12940*/  BSYNC B1 ;  /* 0x0000000000017941 */ /* 0x000fea0003800000 */
.L_x_522:
[----:B0-----:R-:W-:Y:S01]  /*12950*/  @!P5 IMAD R3, R140, R17, R2 ;  /* 0x000000118c03d224 */ /* 0x001fe200078e0202 */
[----:B------:R-:W-:Y:S04]  /*12960*/  BSSY B1, `(.L_x_524) ;  /* 0x0000006000017945 */ /* 0x000fe80003800000 */
[----:B------:R0:W-:Y:S01]  /*12970*/  @!P5 STG.E.U8 desc[UR36][R6.64+0xe8], R3 ;  /* 0x0000e8030600d986 */ /* 0x0001e2000c101124 */
[----:B------:R-:W-:Y:S05]  /*12980*/  @P3 BRA `(.L_x_525) ;  /* 0x00000000000c3947 */ /* 0x000fea0003800000 */
[----:B------:R-:W0:Y:S02]  /*12990*/  LDG.E.U8 R16, desc[UR36][R14.64+0xe9] ;  /* 0x0000e9240e107981 */ /* 0x000e24000c1e1100 */
[----:B0-----:R-:W-:-:S05]  /*129a0*/  PRMT R3, R16, 0x8880, RZ ;  /* 0x0000888010037816 */ /* 0x001fca00000000ff */
[----:B------:R-:W-:-:S07]  /*129b0*/  IMAD R2, R3, R18, RZ ;  /* 0x0000001203027224 */ /* 0x000fce00078e02ff */
.L_x_525:
[----:B------:R-:W-:Y:S05]  /*129c0*/  BSYNC B1 ;  /* 0x0000000000017941 */ /* 0x000fea0003800000 */
.L_x_524:
[----:B------:R-:W-:Y:S01]  /*129d0*/  @!P3 IMAD R141, R141, R17, R2 ;  /* 0x000000118d8db224 */ /* 0x000fe200078e0202 */
[----:B------:R-:W-:Y:S04]  /*129e0*/  BSSY B1, `(.L_x_526) ;  /* 0x0000006000017945 */ /* 0x000fe80003800000 */
[----:B------:R0:W-:Y:S01]  /*129f0*/  @!P3 STG.E.U8 desc[UR36][R6.64+0xe9], R141 ;  /* 0x0000e98d0600b986 */ /* 0x0001e2000c101124 */
[----:B------:R-:W-:Y:S05]  /*12a00*/  @P1 BRA `(.L_x_527) ;  /* 0x00000000000c1947 */ /* 0x000fea0003800000 */
[----:B------:R-:W0:Y:S02]  /*12a10*/  LDG.E.U8 R16, desc[UR36][R156.64+0xe8] ;  /* 0x0000e8249c107981 */ /* 0x000e24000c1e1100 */
[----:B0-----:R-:W-:-:S05]  /*12a20*/  PRMT R3, R16, 0x8880, RZ ;  /* 0x0000888010037816 */ /* 0x001fca00000000ff */
[----:B------:R-:W-:-:S07]  /*12a30*/  IMAD R2, R3, R18, RZ ;  /* 0x0000001203027224 */ /* 0x000fce00078e02ff */
.L_x_527:
[----:B------:R-:W-:Y:S05]  /*12a40*/  BSYNC B1 ;  /* 0x0000000000017941 */ /* 0x000fea0003800000 */
.L_x_526:
[----:B0-----:R-:W-:Y:S01]  /*12a50*/  @!P1 IMAD R3, R142, R17, R2 ;  /* 0x000000118e039224 */ /* 0x001fe200078e0202 */
[----:B------:R-:W-:Y:S04]  /*12a60*/  BSSY B1, `(.L_x_528) ;  /* 0x0000006000017945 */ /* 0x000fe80003800000 */
[----:B------:R0:W-:Y:S01]  /*12a70*/  @!P1 STG.E.U8 desc[UR36][R8.64+0xe8], R3 ;  /* 0x0000e80308009986 */ /* 0x0001e2000c101124 */
[----:B------:R-:W-:Y:S05]  /*12a80*/  @P6 BRA `(.L_x_529) ;  /* 0x00000000000c6947 */ /* 0x000fea0003800000 */
[----:B------:R-:W0:Y:S02]  /*12a90*/  LDG.E.U8 R16, desc[UR36][R156.64+0xe9] ;  /* 0x0000e9249c107981 */ /* 0x000e24000c1e1100 */
[----:B0-----:R-:W-:-:S05]  /*12aa0*/  PRMT R3, R16, 0x8880, RZ ;  /* 0x0000888010037816 */ /* 0x001fca00000000ff */
[----:B------:R-:W-:-:S07]  /*12ab0*/  IMAD R2, R3, R18, RZ ;  /* 0x0000001203027224 */ /* 0x000fce00078e02ff */
.L_x_529:
[----:B------:R-:W-:Y:S05]  /*12ac0*/  BSYNC B1 ;  /* 0x0000000000017941 */ /* 0x000fea0003800000 */
.L_x_528:
[----:B------:R-:W-:Y:S01]  /*12ad0*/  @!P6 IMAD R143, R143, R17, R2 ;  /* 0x000000118f8fe224 */ /* 0x000fe200078e0202 */
[----:B------:R-:W-:Y:S04]  /*12ae0*/  BSSY B1, `(.L_x_530) ;  /* 0x0000006000017945 */ /* 0x000fe80003800000 */
[----:B------:R0:W-:Y:S01]  /*12af0*/  @!P6 STG.E.U8 desc[UR36][R8.64+0xe9], R143 ;  /* 0x0000e98f0800e986 */ /* 0x0001e2000c101124 */
[----:B------:R-:W-:Y:S05]  /*12b00*/  @P4 BRA `(.L_x_531) ;  /* 0x00000000000c4947 */ /* 0x000fea0003800000 */
[----:B------:R-:W0:Y:S02]  /*12b10*/  LDG.E.U8 R16, desc[UR36][R14.64+0xf0] ;  /* 0x0000f0240e107981 */ /* 0x000e24000c1e1100 */
[----:B0-----:R-:W-:-:S05]  /*12b20*/  PRMT R3, R16, 0x8880, RZ ;  /* 0x0000888010037816 */ /* 0x001fca00000000ff */
[----:B------:R-:W-:-:S07]  /*12b30*/  IMAD R2, R3, R18, RZ ;  /* 0x0000001203027224 */ /* 0x000fce00078e02ff */
.L_x_531:
[----:B------:R-:W-:Y:S05]  /*12b40*/  BSYNC B1 ;  /* 0x0000000000017941 */ /* 0x000fea0003800000 */
.L_x_530:
[----:B------:R-:W-:Y:S01]  /*12b50*/  ISETP.LT.OR P3, PT, R0, 0xf2, !P2 ;  /* 0x000000f20000780c */ /* 0x000fe20005761670 */
[----:B0-----:R-:W-:Y:S01]  /*12b60*/  @!P4 IMAD R3, R144, R17, R2 ;  /* 0x000000119003c224 */ /* 0x001fe200078e0202 */
[----:B------:R-:W-:Y:S01]  /*12b70*/  BSSY B1, `(.L_x_532) ;  /* 0x000000b000017945 */ /* 0x000fe20003800000 */
[C---:B------:R-:W-:Y:S02]  /*12b80*/  ISETP.LT.OR P1, PT, R0.reuse, 0xf1, !P0 ;  /* 0x000000f10000780c */ /* 0x040fe40004721670 */
[C---:B------:R-:W-:Y:S01]  /*12b90*/  ISETP.LT.OR P5, PT, R0.reuse, 0xf2, !P0 ;  /* 0x000000f20000780c */ /* 0x040fe200047a1670 */
[----:B------:R0:W-:Y:S01]  /*12ba0*/  @!P4 STG.E.U8 desc[UR36][R6.64+0xf0], R3 ;  /* 0x0000f0030600c986 */ /* 0x0001e2000c101124 */
[C---:B------:R-:W-:Y:S02]  /*12bb0*/  ISETP.LT.OR P4, PT, R0.reuse, 0xf9, !P2 ;  /* 0x000000f90000780c */ /* 0x040fe40005781670 */
[C---:B------:R-:W-:Y:S02]  /*12bc0*/  ISETP.LT.OR P2, PT, R0.reuse, 0xfa, !P2 ;  /* 0x000000fa0000780c */ /* 0x040fe40005741670 */
[----:B------:R-:W-:-:S02]  /*12bd0*/  ISETP.LT.OR P6, PT, R0, 0xf9, !P0 ;  /* 0x000000f90000780c */ /* 0x000fc400047c1670 */
[----:B------:R-:W-:Y:S11]  /*12be0*/  @P3 BRA `(.L_x_533) ;  /* 0x00000000000c3947 */ /* 0x000ff60003800000 */
[----:B------:R-:W0:Y:S02]  /*12bf0*/  LDG.E.U8 R16, desc[UR36][R14.64+0xf1] ;  /* 0x0000f1240e107981 */ /* 0x000e24000c1e1100 */
[----:B0-----:R-:W-:-:S05]  /*12c00*/  PRMT R3, R16, 0x8880, RZ ;  /* 0x0000888010037816 */ /* 0x001fca00000000ff */
[----:B------:R-:W-:-:S07]  /*12c10*/  IMAD R2, R3, R18, RZ ;  /* 0x0000001203027224 */ /* 0x000fce00078e02ff */
.L_x_533:
[----:B------:R-:W-:Y:S05]  /*12c20*/  BSYNC B1 ;  /* 0x0000000000017941 */ /* 0x000fea0003800000 */
.L_x_532:
[----:B------:R-:W-:Y:S01]  /*12c30*/  @!P3 IMAD R145, R145, R17, R2 ;  /* 0x000000119191b224 */ /* 0x000fe200078e0202 */
[----:B------:R-:W-:Y:S04]  /*12c40*/  BSSY B1, `(.L_x_534) ;  /* 0x0000006000017945 */ /* 0x000fe80003800000 */
[----:B------:R0:W-:Y:S01]  /*12c50*/  @!P3 STG.E.U8 desc[UR36][R6.64+0xf1], R145 ;  /* 0x0000f1910600b986 */ /* 0x0001e2000c101124 */
[----:B------:R-:W-:Y:S05]  /*12c60*/  @P1 BRA `(.L_x_535) ;  /* 0x00000000000c1947 */ /* 0x000fea0003800000 */
[----:B------:R-:W0:Y:S02]  /*12c70*/  LDG.E.U8 R16, desc[UR36][R156.64+0xf0] ;  /* 0x0000f0249c107981 */ /* 0x000e24000c1e1100 */
[----:B0-----:R-:W-:-:S05]  /*12c80*/  PRMT R3, R16, 0x8880, RZ ;  /* 0x0000888010037816 */ /* 0x001fca00000000ff */
[----:B------:R-:W-:-:S07]  /*12c90*/  IMAD R2, R3, R18, RZ ;  /* 0x0000001203027224 */ /* 0x000fce00078e02ff */
.L_x_535:
[----:B------:R-:W-:Y:S05]  /*12ca0*/  BSYNC B1 ;  /* 0x0000000000017941 */ /* 0x000fea0003800000 */
.L_x_534:
[----:B0-----:R-:W-:Y:S01]  /*12cb0*/  @!P1 IMAD R3, R146, R17, R2 ;  /* 0x0000001192039224 */ /* 0x001fe200078e0202 */
[----:B------:R-:W-:Y:S04]  /*12cc0*/  BSSY B1, `(.L_x_536) ;  /* 0x0000006000017945 */ /* 0x000fe80003800000 */
[----:B------:R0:W-:Y:S01]  /*12cd0*/  @!P1 STG.E.U8 desc[UR36][R8.64+0xf0], R3 ;  /* 0x0000f00308009986 */ /* 0x0001e2000c101124 */
[----:B------:R-:W-:Y:S05]  /*12ce0*/  @P5 BRA `(.L_x_537) ;  /* 0x00000000000c5947 */ /* 0x000fea0003800000 */
[----:B------:R-:W0:Y:S02]  /*12cf0*/  LDG.E.U8 R16, desc[UR36][R156.64+0xf1] ;  /* 0x0000f1249c107981 */ /* 0x000e24000c1e1100 */
[----:B0-----:R-:W-:-:S05]  /*12d00*/  PRMT R3, R16, 0x8880, RZ ;  /* 0x0000888010037816 */ /* 0x001fca00000000ff */
[----:B------:R-:W-:-:S07]  /*12d10*/  IMAD R2, R3, R18, RZ ;  /* 0x0000001203027224 */ /* 0x000fce00078e02ff */
.L_x_537:
[----:B------:R-:W-:Y:S05]  /*12d20*/  BSYNC B1 ;  /* 0x0000000000017941 */ /* 0x000fea0003800000 */
.L_x_536:
[----:B------:R-:W-:Y:S01]  /*12d30*/  @!P5 IMAD R147, R147, R17, R2 ;  /* 0x000000119393d224 */ /* 0x000fe200078e0202 */
[----:B------:R-:W-:Y:S04]  /*12d40*/  BSSY B1, `(.L_x_538) ;  /* 0x0000006000017945 */ /* 0x000fe80003800000 */
[----:B------:R0:W-:Y:S01]  /*12d50*/  @!P5 STG.E.U8 desc[UR36][R8.64+0xf1], R147 ;  /* 0x0000f1930800d986 */ /* 0x0001e2000c101124 */
[----:B------:R-:W-:Y:S05]  /*12d60*/  @P4 BRA `(.L_x_539) ;  /* 0x00000000000c4947 */ /* 0x000fea0003800000 */
[----:B------:R-:W0:Y:S02]  /*12d70*/  LDG.E.U8 R16, desc[UR36][R14.64+0xf8] ;  /* 0x0000f8240e107981 */ /* 0x000e24000c1e1100 */
[----:B0-----:R-:W-:-:S05]  /*12d80*/  PRMT R3, R16, 0x8880, RZ ;  /* 0x0000888010037816 */ /* 0x001fca00000000ff */
[----:B------:R-:W-:-:S07]  /*12d90*/  IMAD R2, R3, R18, RZ ;  /* 0x0000001203027224 */ /* 0x000fce00078e02ff */
.L_x_539:
[----:B------:R-:W-:Y:S05]  /*12da0*/  BSYNC B1 ;  /* 0x0000000000017941 */ /* 0x000fea0003800000 */
.L_x_538:
[----:B0-----:R-:W-:Y:S01]  /*12db0*/  @!P4 IMAD R3, R148, R17, R2 ;  /* 0x000000119403c224 */ /* 0x001fe200078e0202 */
[----:B------:R-:W-:Y:S04]  /*12dc0*/  BSSY B1, `(.L_x_540) ;  /* 0x0000006000017945 */ /* 0x000fe80003800000 */
[----:B------:R0:W-:Y:S01]  /*12dd0*/  @!P4 STG.E.U8 desc[UR36][R6.64+0xf8], R3 ;  /* 0x0000f8030600c986 */ /* 0x0001e2000c101124 */
[----:B------:R-:W-:Y:S05]  /*12de0*/  @P2 BRA `(.L_x_541) ;  /* 0x00000000000c2947 */ /* 0x000fea0003800000 */
[----:B------:R-:W0:Y:S02]  /*12df0*/  LDG.E.U8 R16, desc[UR36][R14.64+0xf9] ;  /* 0x0000f9240e107981 */ /* 0x000e24000c1e1100 */
[----:B0-----:R-:W-:-:S05]  /*12e00*/  PRMT R3, R16, 0x8880, RZ ;  /* 0x0000888010037816 */ /* 0x001fca00000000ff */
[----:B------:R-:W-:-:S07]  /*12e10*/  IMAD R2, R3, R18, RZ ;  /* 0x0000001203027224 */ /* 0x000fce00078e02ff */
.L_x_541:
[----:B------:R-:W-:Y:S05]  /*12e20*/  BSYNC B1 ;  /* 0x0000000000017941 */ /* 0x000fea0003800000 */
.L_x_540:
[----:B------:R-:W-:Y:S01]  /*12e30*/  @!P2 IMAD R149, R149, R17, R2 ;  /* 0x000000119595a224 */ /* 0x000fe200078e0202 */
[----:B------:R-:W-:Y:S04]  /*12e40*/  BSSY B1, `(.L_x_542) ;  /* 0x0000006000017945 */ /* 0x000fe80003800000 */
[----:B------:R0:W-:Y:S01]  /*12e50*/  @!P2 STG.E.U8 desc[UR36][R6.64+0xf9], R149 ;  /* 0x0000f9950600a986 */ /* 0x0001e2000c101124 */
[----:B------:R-:W-:Y:S05]  /*12e60*/  @P6 BRA `(.L_x_543) ;  /* 0x00000000000c6947 */ /* 0x000fea0003800000 */
[----:B------:R-:W0:Y:S02]  /*12e70*/  LDG.E.U8 R16, desc[UR36][R156.64+0xf8] ;  /* 0x0000f8249c107981 */ /* 0x000e24000c1e1100 */
[----:B0-----:R-:W-:-:S05]  /*12e80*/  PRMT R3, R16, 0x8880, RZ ;  /* 0x0000888010037816 */ /* 0x001fca00000000ff */
[----:B------:R-:W-:-:S07]  /*12e90*/  IMAD R2, R3, R18, RZ ;  /* 0x0000001203027224 */ /* 0x000fce00078e02ff */
.L_x_543:
[----:B------:R-:W-:Y:S05]  /*12ea0*/  BSYNC B1 ;  /* 0x0000000000017941 */ /* 0x000fea0003800000 */
.L_x_542:
[----:B0-----:R-:W-:Y:S01]  /*12eb0*/  @!P6 IMAD R3, R150, R17, R2 ;  /* 0x000000119603e224 */ /* 0x001fe200078e0202 */
[----:B------:R-:W-:Y:S01]  /*12ec0*/  ISETP.LT.OR P0, PT, R0, 0xfa, !P0 ;  /* 0x000000fa0000780c */ /* 0x000fe20004701670 */
[----:B------:R-:W-:Y:S03]  /*12ed0*/  BSSY B1, `(.L_x_544) ;  /* 0x0000006000017945 */ /* 0x000fe60003800000 */
[----:B------:R0:W-:Y:S09]  /*12ee0*/  @!P6 STG.E.U8 desc[UR36][R8.64+0xf8], R3 ;  /* 0x0000f8030800e986 */ /* 0x0001f2000c101124 */
[----:B------:R-:W-:Y:S05]  /*12ef0*/  @P0 BRA `(.L_x_545) ;  /* 0x00000000000c0947 */ /* 0x000fea0003800000 */
[----:B------:R-:W0:Y:S02]  /*12f00*/  LDG.E.U8 R16, desc[UR36][R156.64+0xf9] ;  /* 0x0000f9249c107981 */ /* 0x000e24000c1e1100 */
[----:B0-----:R-:W-:-:S05]  /*12f10*/  PRMT R3, R16, 0x8880, RZ ;  /* 0x0000888010037816 */ /* 0x001fca00000000ff */
[----:B------:R-:W-:-:S07]  /*12f20*/  IMAD R2, R3, R18, RZ ;  /* 0x0000001203027224 */ /* 0x000fce00078e02ff */
.L_x_545:
[----:B------:R-:W-:Y:S05]  /*12f30*/  BSYNC B1 ;  /* 0x0000000000017941 */ /* 0x000fea0003800000 */
.L_x_544:
[----:B------:R-:W-:Y:S01]  /*12f40*/  IMAD R151, R151, R17, R2 ;  /* 0x0000001197977224 */ /* 0x000fe200078e0202 */
[----:B------:R-:W-:Y:S06]  /*12f50*/  @P0 BRA `(.L_x_546) ;  /* 0x0000003800180947 */ /* 0x000fec0003800000 */
[----:B------:R0:W-:Y:S01]  /*12f60*/  STG.E.U8 desc[UR36][R8.64+0xf9], R151 ;  /* 0x0000f99708007986 */ /* 0x0001e2000c101124 */
[----:B------:R-:W-:Y:S05]  /*12f70*/  BRA `(.L_x_546) ;  /* 0x0000003800107947 */ /* 0x000fea0003800000 */
.L_x_33:
[----:B------:R-:W2:Y:S04]  /*12f80*/  LDL.LU R2, [R1] ;  /* 0x0000000001027983 */ /* 0x000ea80000300800 */
[----:B------:R-:W3:Y:S04]  /*12f90*/  LDL.LU R3, [R1+0xc] ;  /* 0x00000c0001037983 */ /* 0x000ee80000300800 */
[----:B------:R-:W4:Y:S04]  /*12fa0*/  LDL.LU R12, [R1+0x14] ;  /* 0x00001400010c7983 */ /* 0x000f280000300800 */
[----:B------:R-:W5:Y:S04]  /*12fb0*/  LDL.LU R13, [R1+0x98] ;  /* 0x00009800010d7983 */ /* 0x000f680000300800 */
        /* <DEDUP_REMOVED lines=61> */
[----:B------:R-:W5:Y:S01]  /*13390*/  LDL.LU R178, [R1+0x194] ;  /* 0x0001940001b27983 */ /* 0x000f620000300800 */
[----:B------:R-:W-:-:S03]  /*133a0*/  ISETP.GE.AND P0, PT, R154, 0x1, PT ;  /* 0x000000019a00780c */ /* 0x000fc60003f06270 */
[----:B------:R-:W5:Y:S04]  /*133b0*/  LDL.LU R177, [R1+0x198] ;  /* 0x0001980001b17983 */ /* 0x000f680000300800 */
[----:B------:R-:W5:Y:S04]  /*133c0*/  LDL.LU R176, [R1+0x19c] ;  /* 0x00019c0001b07983 */ /* 0x000f680000300800 */
[----:B------:R-:W5:Y:S04]  /*133d0*/  LDL.LU R175, [R1+0x1a0] ;  /* 0x0001a00001af7983 */ /* 0x000f680000300800 */
[----:B------:R-:W5:Y:S01]  /*133e0*/  LDL.LU R174, [R1+0x1a4] ;  /* 0x0001a40001ae7983 */ /* 0x000f620000300800 */
[----:B------:R-:W-:-:S03]  /*133f0*/  ISETP.LT.OR P1, PT, R0, 0x1, !P0 ;  /* 0x000000010000780c */ /* 0x000fc60004721670 */
        /* <DEDUP_REMOVED lines=13> */
[----:B--2---:R-:W-:-:S03]  /*134d0*/  @!P1 IMAD R2, R2, R17, RZ ;  /* 0x0000001102029224 */ /* 0x004fc600078e02ff */
        /* <DEDUP_REMOVED lines=9> */
[----:B------:R0:W-:Y:S04]  /*13570*/  @!P1 STG.E.U8 desc[UR36][R4.64], R2 ;  /* 0x0000000204009986 */ /* 0x0001e8000c101124 */
[----:B0-----:R-:W3:Y:S01]  /*13580*/  LDL.LU R2, [R1+0x4] ;  /* 0x0000040001027983 */ /* 0x001ee20000300800 */
[----:B------:R-:W-:-:S02]  /*13590*/  ISETP.LT.OR P1, PT, R0, 0x2, !P0 ;  /* 0x000000020000780c */ /* 0x000fc40004721670 */
[----:B------:R-:W-:-:S11]  /*135a0*/  ISETP.GE.AND P2, PT, R154, 0x9, PT ;  /* 0x000000099a00780c */ /* 0x000fd60003f46270 */
[----:B---3--:R-:W-:-:S05]  /*135b0*/  @!P1 IMAD R2, R2, R17, RZ ;  /* 0x0000001102029224 */ /* 0x008fca00078e02ff */
[----:B------:R0:W-:Y:S04]  /*135c0*/  @!P1 STG.E.U8 desc[UR36][R4.64+0x1], R2 ;  /* 0x0000010204009986 */ /* 0x0001e8000c101124 */
[----:B0-----:R-:W3:Y:S01]  /*135d0*/  LDL.LU R2, [R1+0x8] ;  /* 0x0000080001027983 */ /* 0x001ee20000300800 */
[C---:B------:R-:W-:Y:S02]  /*135e0*/  ISETP.LT.OR P1, PT, R0.reuse, 0x1, !P2 ;  /* 0x000000010000780c */ /* 0x040fe40005721670 */
[C---:B------:R-:W-:Y:S02]  /*135f0*/  ISETP.LT.OR P3, PT, R0.reuse, 0x2, !P2 ;  /* 0x000000020000780c */ /* 0x040fe40005761670 */
[----:B------:R-:W-:-:S09]  /*13600*/  ISETP.LT.OR P4, PT, R0, 0x9, !P0 ;  /* 0x000000090000780c */ /* 0x000fd20004781670 */
[----:B---3--:R-:W-:-:S05]  /*13610*/  @!P1 IMAD R2, R2, R17, RZ ;  /* 0x0000001102029224 */ /* 0x008fca00078e02ff */
[----:B------:R0:W-:Y:S04]  /*13620*/  @!P1 STG.E.U8 desc[UR36][R10.64], R2 ;  /* 0x000000020a009986 */ /* 0x0001e8000c101124 */
[----:B0-----:R-:W3:Y:S01]  /*13630*/  LDL.LU R2, [R1+0x10] ;  /* 0x0000100001027983 */ /* 0x001ee20000300800 */
[----:B------:R-:W-:Y:S01]  /*13640*/  @!P3 IMAD R3, R3, R17, RZ ;  /* 0x000000110303b224 */ /* 0x000fe200078e02ff */
[C---:B------:R-:W-:Y:S02]  /*13650*/  ISETP.LT.OR P1, PT, R0.reuse, 0xa, !P0 ;  /* 0x0000000a0000780c */ /* 0x040fe40004721670 */
[C---:B------:R-:W-:Y:S02]  /*13660*/  ISETP.LT.OR P5, PT, R0.reuse, 0x9, !P2 ;  /* 0x000000090000780c */ /* 0x040fe400057a1670 */
[----:B------:R0:W-:Y:S01]  /*13670*/  @!P3 STG.E.U8 desc[UR36][R10.64+0x1], R3 ;  /* 0x000001030a00b986 */ /* 0x0001e2000c101124 */
[----:B------:R-:W-:-:S03]  /*13680*/  ISETP.LT.OR P6, PT, R0, 0xa, !P2 ;  /* 0x0000000a0000780c */ /* 0x000fc600057c1670 */
[----:B0-----:R-:W5:Y:S01]  /*13690*/  LDL.LU R3, [R1+0x18] ;  /* 0x0000180001037983 */ /* 0x001f620000300800 */
[----:B---3--:R-:W-:-:S05]  /*136a0*/  @!P4 IMAD R2, R2, R17, RZ ;  /* 0x000000110202c224 */ /* 0x008fca00078e02ff */
[----:B------:R0:W-:Y:S04]  /*136b0*/  @!P4 STG.E.U8 desc[UR36][R4.64+0x8], R2 ;  /* 0x000008020400c986 */ /* 0x0001e8000c101124 */
[----:B0-----:R-:W3:Y:S01]  /*136c0*/  LDL.LU R2, [R1+0x1c] ;  /* 0x00001c0001027983 */ /* 0x001ee20000300800 */
[-C--:B----4-:R-:W-:Y:S02]  /*136d0*/  @!P1 IMAD R12, R12, R17.reuse, RZ ;  /* 0x000000110c0c9224 */ /* 0x090fe400078e02ff */
[----:B-----5:R-:W-:-:S03]  /*136e0*/  @!P5 IMAD R3, R3, R17, RZ ;  /* 0x000000110303d224 */ /* 0x020fc600078e02ff */
[----:B------:R0:W-:Y:S04]  /*136f0*/  @!P1 STG.E.U8 desc[UR36][R4.64+0x9], R12 ;  /* 0x0000090c04009986 */ /* 0x0001e8000c101124 */
[----:B------:R1:W-:Y:S04]  /*13700*/  @!P5 STG.E.U8 desc[UR36][R10.64+0x8], R3 ;  /* 0x000008030a00d986 */ /* 0x0003e8000c101124 */
[----:B0-----:R-:W4:Y:S04]  /*13710*/  LDL.LU R12, [R1+0x28] ;  /* 0x00002800010c7983 */ /* 0x001f280000300800 */
[----:B-1----:R-:W5:Y:S01]  /*13720*/  LDL.LU R3, [R1+0x20] ;  /* 0x0000200001037983 */ /* 0x002f620000300800 */
[----:B---3--:R-:W-:-:S05]  /*13730*/  @!P6 IMAD R2, R2, R17, RZ ;  /* 0x000000110202e224 */ /* 0x008fca00078e02ff */
[----:B------:R0:W-:Y:S04]  /*13740*/  @!P6 STG.E.U8 desc[UR36][R10.64+0x9], R2 ;  /* 0x000009020a00e986 */ /* 0x0001e8000c101124 */
[----:B0-----:R-:W3:Y:S01]  /*13750*/  LDL.LU R2, [R1+0x24] ;  /* 0x0000240001027983 */ /* 0x001ee20000300800 */
[C---:B------:R-:W-:Y:S02]  /*13760*/  ISETP.LT.OR P3, PT, R0.reuse, 0x11, !P0 ;  /* 0x000000110000780c */ /* 0x040fe40004761670 */
[----:B------:R-:W-:-:S11]  /*13770*/  ISETP.LT.OR P4, PT, R0, 0x12, !P0 ;  /* 0x000000120000780c */ /* 0x000fd60004781670 */
[----:B-----5:R-:W-:-:S05]  /*13780*/  @!P3 IMAD R3, R3, R17, RZ ;  /* 0x000000110303b224 */ /* 0x020fca00078e02ff */
[----:B------:R0:W-:Y:S04]  /*13790*/  @!P3 STG.E.U8 desc[UR36][R4.64+0x10], R3 ;  /* 0x000010030400b986 */ /* 0x0001e8000c101124 */
[----:B0-----:R-:W5:Y:S01]  /*137a0*/  LDL.LU R3, [R1+0x2c] ;  /* 0x00002c0001037983 */ /* 0x001f620000300800 */
[----:B---3--:R-:W-:-:S05]  /*137b0*/  @!P4 IMAD R2, R2, R17, RZ ;  /* 0x000000110202c224 */ /* 0x008fca00078e02ff */
[----:B------:R0:W-:Y:S04]  /*137c0*/  @!P4 STG.E.U8 desc[UR36][R4.64+0x11], R2 ;  /* 0x000011020400c986 */ /* 0x0001e8000c101124 */
[----:B0-----:R-:W3:Y:S01]  /*137d0*/  LDL.LU R2, [R1+0x30] ;  /* 0x0000300001027983 */ /* 0x001ee20000300800 */
[C---:B------:R-:W-:Y:S02]  /*137e0*/  ISETP.LT.OR P1, PT, R0.reuse, 0x11, !P2 ;  /* 0x000000110000780c */ /* 0x040fe40005721670 */
[C---:B------:R-:W-:Y:S02]  /*137f0*/  ISETP.LT.OR P5, PT, R0.reuse, 0x12, !P2 ;  /* 0x000000120000780c */ /* 0x040fe400057a1670 */
[----:B------:R-:W-:-:S09]  /*13800*/  ISETP.LT.OR P6, PT, R0, 0x19, !P0 ;  /* 0x000000190000780c */ /* 0x000fd200047c1670 */
        /* <DEDUP_REMOVED lines=43> */
[----:B-----5:R-:W-:-:S05]  /*13ac0*/  @!P6 IMAD R3, R3, R17, RZ ;  /* 0x000000110303e224 */ /* 0x020fca00078e02ff */
[----:B------:R0:W-:Y:S04]  /*13ad0*/  @!P6 STG.E.U8 desc[UR36][R4.64+0x29], R3 ;  /* 0x000029030400e986 */ /* 0x0001e8000c101124 */
[----:B0-----:R-:W5:Y:S01]  /*13ae0*/  LDL.LU R3, [R1+0x5c] ;  /* 0x00005c0001037983 */ /* 0x001f620000300800 */
        /* <DEDUP_REMOVED lines=48> */
[----:B------:R-:W-:-:S13]  /*13df0*/  ISETP.LT.OR P5, PT, R0, 0x42, !P2 ;  /* 0x000000420000780c */ /* 0x000fda00057a1670 */
[----:B----4-:R-:W-:-:S05]  /*13e00*/  @!P5 IMAD R12, R12, R17, RZ ;  /* 0x000000110c0cd224 */ /* 0x010fca00078e02ff */
[----:B------:R-:W-:Y:S01]  /*13e10*/  @!P5 STG.E.U8 desc[UR36][R10.64+0x41], R12 ;  /* 0x0000410c0a00d986 */ /* 0x000fe2000c101124 */
[----:B---3--:R-:W-:-:S05]  /*13e20*/  @!P4 IMAD R2, R2, R17, RZ ;  /* 0x000000110202c224 */ /* 0x008fca00078e02ff */
[----:B------:R0:W-:Y:S04]  /*13e30*/  @!P4 STG.E.U8 desc[UR36][R10.64+0x40], R2 ;  /* 0x000040020a00c986 */ /* 0x0001e8000c101124 */
[----:B0-----:R-:W3:Y:S04]  /*13e40*/  LDL.LU R2, [R1+0x90] ;  /* 0x0000900001027983 */ /* 0x001ee80000300800 */
[----:B------:R-:W4:Y:S01]  /*13e50*/  LDL.LU R12, [R1+0xac] ;  /* 0x0000ac00010c7983 */ /* 0x000f220000300800 */
[C---:B------:R-:W-:Y:S02]  /*13e60*/  ISETP.LT.OR P6, PT, R0.reuse, 0x49, !P0 ;  /* 0x000000490000780c */ /* 0x040fe400047c1670 */
[----:B------:R-:W-:-:S02]  /*13e70*/  ISETP.LT.OR P1, PT, R0, 0x4a, !P0 ;  /* 0x0000004a0000780c */ /* 0x000fc40004721670 */
[C---:B------:R-:W-:Y:S02]  /*13e80*/  ISETP.LT.OR P3, PT, R0.reuse, 0x49, !P2 ;  /* 0x000000490000780c */ /* 0x040fe40005761670 */
[C---:B------:R-:W-:Y:S02]  /*13e90*/  ISETP.LT.OR P4, PT, R0.reuse, 0x4a, !P2 ;  /* 0x0000004a0000780c */ /* 0x040fe40005781670 */
[----:B------:R-:W-:-:S07]  /*13ea0*/  ISETP.LT.OR P5, PT, R0, 0x51, !P0 ;  /* 0x000000510000780c */ /* 0x000fce00047a1670 */
[----:B-----5:R-:W-:-:S05]  /*13eb0*/  @!P1 IMAD R3, R3, R17, RZ ;  /* 0x0000001103039224 */ /* 0x020fca00078e02ff */
[----:B------:R4:W-:Y:S01]  /*13ec0*/  @!P1 STG.E.U8 desc[UR36][R4.64+0x49], R3 ;  /* 0x0000490304009986 */ /* 0x0009e2000c101124 */
[----:B------:R-:W-:Y:S01]  /*13ed0*/  ISETP.LT.OR P1, PT, R0, 0x51, !P2 ;  /* 0x000000510000780c */ /* 0x000fe20005721670 */
[-C--:B------:R-:W-:Y:S02]  /*13ee0*/  @!P3 IMAD R13, R13, R17.reuse, RZ ;  /* 0x000000110d0db224 */ /* 0x080fe400078e02ff */
[-C--:B------:R-:W-:Y:S02]  /*13ef0*/  @!P4 IMAD R15, R15, R17.reuse, RZ ;  /* 0x000000110f0fc224 */ /* 0x080fe400078e02ff */
[----:B------:R-:W-:-:S08]  /*13f00*/  @!P5 IMAD R21, R21, R17, RZ ;  /* 0x000000111515d224 */ /* 0x000fd000078e02ff */
[-C--:B------:R-:W-:Y:S02]  /*13f10*/  @!P1 IMAD R153, R153, R17.reuse, RZ ;  /* 0x0000001199999224 */ /* 0x080fe400078e02ff */
[----:B---3--:R-:W-:-:S05]  /*13f20*/  @!P6 IMAD R2, R2, R17, RZ ;  /* 0x000000110202e224 */ /* 0x008fca00078e02ff */
[----:B------:R-:W-:Y:S01]  /*13f30*/  @!P6 STG.E.U8 desc[UR36][R4.64+0x48], R2 ;  /* 0x000048020400e986 */ /* 0x000fe2000c101124 */
[----:B------:R-:W-:-:S03]  /*13f40*/  ISETP.LT.OR P6, PT, R0, 0x52, !P0 ;  /* 0x000000520000780c */ /* 0x000fc600047c1670 */
[----:B------:R0:W-:Y:S01]  /*13f50*/  @!P3 STG.E.U8 desc[UR36][R10.64+0x48], R13 ;  /* 0x0000480d0a00b986 */ /* 0x0001e2000c101124 */
[----:B------:R-:W-:-:S03]  /*13f60*/  ISETP.LT.OR P3, PT, R0, 0x52, !P2 ;  /* 0x000000520000780c */ /* 0x000fc60005761670 */
[----:B------:R1:W-:Y:S01]  /*13f70*/  @!P4 STG.E.U8 desc[UR36][R10.64+0x49], R15 ;  /* 0x0000490f0a00c986 */ /* 0x0003e2000c101124 */
[----:B------:R-:W-:-:S05]  /*13f80*/  ISETP.LT.OR P4, PT, R0, 0x59, !P0 ;  /* 0x000000590000780c */ /* 0x000fca0004781670 */
[----:B------:R-:W-:Y:S01]  /*13f90*/  @!P6 IMAD R23, R23, R17, RZ ;  /* 0x000000111717e224 */ /* 0x000fe200078e02ff */
[----:B------:R3:W-:Y:S01]  /*13fa0*/  @!P5 STG.E.U8 desc[UR36][R4.64+0x50], R21 ;  /* 0x000050150400d986 */ /* 0x0007e2000c101124 */
[----:B------:R-:W-:-:S03]  /*13fb0*/  ISETP.LT.OR P5, PT, R0, 0x5a, !P0 ;  /* 0x0000005a0000780c */ /* 0x000fc600047a1670 */
[----:B------:R5:W-:Y:S01]  /*13fc0*/  @!P6 STG.E.U8 desc[UR36][R4.64+0x51], R23 ;  /* 0x000051170400e986 */ /* 0x000be2000c101124 */
[----:B------:R-:W-:-:S03]  /*13fd0*/  ISETP.LT.OR P6, PT, R0, 0x59, !P2 ;  /* 0x000000590000780c */ /* 0x000fc600057c1670 */
[----:B------:R-:W-:Y:S01]  /*13fe0*/  @!P1 STG.E.U8 desc[UR36][R10.64+0x50], R153 ;  /* 0x000050990a009986 */ /* 0x000fe2000c101124 */
[----:B------:R-:W-:Y:S01]  /*13ff0*/  ISETP.LT.OR P1, PT, R0, 0x5a, !P2 ;  /* 0x0000005a0000780c */ /* 0x000fe20005721670 */
[-C--:B----4-:R-:W-:Y:S02]  /*14000*/  @!P3 IMAD R3, R12, R17.reuse, RZ ;  /* 0x000000110c03b224 */ /* 0x090fe400078e02ff */
[-C--:B0-----:R-:W-:Y:S02]  /*14010*/  @!P4 IMAD R13, R235, R17.reuse, RZ ;  /* 0x00000011eb0dc224 */ /* 0x081fe400078e02ff */
[-C--:B-1----:R-:W-:Y:S01]  /*14020*/  @!P5 IMAD R15, R234, R17.reuse, RZ ;  /* 0x00000011ea0fd224 */ /* 0x082fe200078e02ff */
[----:B------:R0:W-:Y:S03]  /*14030*/  @!P3 STG.E.U8 desc[UR36][R10.64+0x51], R3 ;  /* 0x000051030a00b986 */ /* 0x0001e6000c101124 */
[----:B---3--:R-:W-:Y:S01]  /*14040*/  @!P6 IMAD R21, R233, R17, RZ ;  /* 0x00000011e915e224 */ /* 0x008fe200078e02ff */
[----:B------:R1:W-:Y:S01]  /*14050*/  @!P4 STG.E.U8 desc[UR36][R4.64+0x58], R13 ;  /* 0x0000580d0400c986 */ /* 0x0003e2000c101124 */
[----:B------:R-:W-:-:S02]  /*14060*/  ISETP.LT.OR P3, PT, R0, 0x61, !P0 ;  /* 0x000000610000780c */ /* 0x000fc40004761670 */
[----:B-----5:R-:W-:Y:S01]  /*14070*/  @!P1 IMAD R23, R232, R17, RZ ;  /* 0x00000011e8179224 */ /* 0x020fe200078e02ff */
[C---:B------:R-:W-:Y:S01]  /*14080*/  ISETP.LT.OR P4, PT, R0.reuse, 0x62, !P0 ;  /* 0x000000620000780c */ /* 0x040fe20004781670 */
[----:B------:R3:W-:Y:S01]  /*14090*/  @!P5 STG.E.U8 desc[UR36][R4.64+0x59], R15 ;  /* 0x0000590f0400d986 */ /* 0x0007e2000c101124 */
[----:B------:R-:W-:-:S03]  /*140a0*/  ISETP.LT.OR P5, PT, R0, 0x61, !P2 ;  /* 0x000000610000780c */ /* 0x000fc600057a1670 */
[----:B------:R4:W-:Y:S01]  /*140b0*/  @!P6 STG.E.U8 desc[UR36][R10.64+0x58], R21 ;  /* 0x000058150a00e986 */ /* 0x0009e2000c101124 */
[----:B------:R-:W-:-:S03]  /*140c0*/  ISETP.LT.OR P6, PT, R0, 0x62, !P2 ;  /* 0x000000620000780c */ /* 0x000fc600057c1670 */
[----:B------:R-:W-:Y:S01]  /*140d0*/  @!P1 STG.E.U8 desc[UR36][R10.64+0x59], R23 ;  /* 0x000059170a009986 */ /* 0x000fe2000c101124 */
[----:B------:R-:W-:Y:S01]  /*140e0*/  ISETP.LT.OR P1, PT, R0, 0x69, !P0 ;  /* 0x000000690000780c */ /* 0x000fe20004721670 */
[-C--:B0-----:R-:W-:Y:S02]  /*140f0*/  @!P3 IMAD R3, R231, R17.reuse, RZ ;  /* 0x00000011e703b224 */ /* 0x081fe400078e02ff */
[-C--:B-1----:R-:W-:Y:S02]  /*14100*/  @!P4 IMAD R13, R230, R17.reuse, RZ ;  /* 0x00000011e60dc224 */ /* 0x082fe400078e02ff */
[-C--:B---3--:R-:W-:Y:S01]  /*14110*/  @!P5 IMAD R15, R229, R17.reuse, RZ ;  /* 0x00000011e50fd224 */ /* 0x088fe200078e02ff */
[----:B------:R0:W-:Y:S03]  /*14120*/  @!P3 STG.E.U8 desc[UR36][R4.64+0x60], R3 ;  /* 0x000060030400b986 */ /* 0x0001e6000c101124 */
[----:B----4-:R-:W-:Y:S01]  /*14130*/  @!P6 IMAD R21, R228, R17, RZ ;  /* 0x00000011e415e224 */ /* 0x010fe200078e02ff */
[----:B------:R1:W-:Y:S01]  /*14140*/  @!P4 STG.E.U8 desc[UR36][R4.64+0x61], R13 ;  /* 0x0000610d0400c986 */ /* 0x0003e2000c101124 */
[----:B------:R-:W-:-:S02]  /*14150*/  ISETP.LT.OR P3, PT, R0, 0x6a, !P0 ;  /* 0x0000006a0000780c */ /* 0x000fc40004761670 */
[----:B------:R-:W-:Y:S01]  /*14160*/  @!P1 IMAD R153, R227, R17, RZ ;  /* 0x00000011e3999224 */ /* 0x000fe200078e02ff */
        /* <DEDUP_REMOVED lines=131> */
[-C--:B----4-:R-:W-:Y:S01]  /*149a0*/  @!P6 IMAD R21, R183, R17.reuse, RZ ;  /* 0x00000011b715e224 */ /* 0x090fe200078e02ff */
[----:B------:R1:W-:Y:S03]  /*149b0*/  @!P4 STG.E.U8 desc[UR36][R10.64+0xb8], R13 ;  /* 0x0000b80d0a00c986 */ /* 0x0003e6000c101124 */
[----:B------:R-:W-:Y:S01]  /*149c0*/  @!P1 IMAD R23, R182, R17, RZ ;  /* 0x00000011b6179224 */ /* 0x000fe200078e02ff */
[C---:B------:R-:W-:Y:S01]  /*149d0*/  ISETP.LT.OR P3, PT, R0.reuse, 0xc1, !P2 ;  /* 0x000000c10000780c */ /* 0x040fe20005761670 */
[----:B------:R3:W-:Y:S01]  /*149e0*/  @!P5 STG.E.U8 desc[UR36][R10.64+0xb9], R15 ;  /* 0x0000b90f0a00d986 */ /* 0x0007e2000c101124 */
[----:B------:R-:W-:-:S02]  /*149f0*/  ISETP.LT.OR P4, PT, R0, 0xc2, !P2 ;  /* 0x000000c20000780c */ /* 0x000fc40005781670 */
[C---:B------:R-:W-:Y:S01]  /*14a00*/  ISETP.LT.OR P5, PT, R0.reuse, 0xc9, !P0 ;  /* 0x000000c90000780c */ /* 0x040fe200047a1670 */
[----:B------:R4:W-:Y:S01]  /*14a10*/  @!P6 STG.E.U8 desc[UR36][R4.64+0xc0], R21 ;  /* 0x0000c0150400e986 */ /* 0x0009e2000c101124 */
[----:B------:R-:W-:-:S03]  /*14a20*/  ISETP.LT.OR P6, PT, R0, 0xca, !P0 ;  /* 0x000000ca0000780c */ /* 0x000fc600047c1670 */
[----:B------:R-:W-:Y:S01]  /*14a30*/  @!P1 STG.E.U8 desc[UR36][R4.64+0xc1], R23 ;  /* 0x0000c11704009986 */ /* 0x000fe2000c101124 */
[----:B------:R-:W-:-:S03]  /*14a40*/  ISETP.LT.OR P1, PT, R0, 0xc9, !P2 ;  /* 0x000000c90000780c */ /* 0x000fc60005721670 */
[-C--:B0-----:R-:W-:Y:S02]  /*14a50*/  @!P3 IMAD R3, R181, R17.reuse, RZ ;  /* 0x00000011b503b224 */ /* 0x081fe400078e02ff */
[-C--:B-1----:R-:W-:Y:S02]  /*14a60*/  @!P4 IMAD R13, R180, R17.reuse, RZ ;  /* 0x00000011b40dc224 */ /* 0x082fe400078e02ff */
[-C--:B---3--:R-:W-:Y:S02]  /*14a70*/  @!P5 IMAD R15, R179, R17.reuse, RZ ;  /* 0x00000011b30fd224 */ /* 0x088fe400078e02ff */
[-C--:B----4-:R-:W-:Y:S01]  /*14a80*/  @!P6 IMAD R21, R178, R17.reuse, RZ ;  /* 0x00000011b215e224 */ /* 0x090fe200078e02ff */
[----:B------:R0:W-:Y:S03]  /*14a90*/  @!P3 STG.E.U8 desc[UR36][R10.64+0xc0], R3 ;  /* 0x0000c0030a00b986 */ /* 0x0001e6000c101124 */
[----:B------:R-:W-:Y:S01]  /*14aa0*/  @!P1 IMAD R153, R177, R17, RZ ;  /* 0x00000011b1999224 */ /* 0x000fe200078e02ff */
[----:B------:R1:W-:Y:S01]  /*14ab0*/  @!P4 STG.E.U8 desc[UR36][R10.64+0xc1], R13 ;  /* 0x0000c10d0a00c986 */ /* 0x0003e2000c101124 */
[----:B------:R-:W-:-:S02]  /*14ac0*/  ISETP.LT.OR P3, PT, R0, 0xca, !P2 ;  /* 0x000000ca0000780c */ /* 0x000fc40005761670 */
        /* <DEDUP_REMOVED lines=33> */
[----:B------:R4:W-:Y:S04]  /*14ce0*/  @!P6 STG.E.U8 desc[UR36][R10.64+0xd9], R21 ;  /* 0x0000d9150a00e986 */ /* 0x0009e8000c101124 */
[----:B------:R-:W-:Y:S01]  /*14cf0*/  @!P1 STG.E.U8 desc[UR36][R4.64+0xe0], R153 ;  /* 0x0000e09904009986 */ /* 0x000fe2000c101124 */
[C---:B------:R-:W-:Y:S02]  /*14d00*/  ISETP.LT.OR P1, PT, R0.reuse, 0xea, !P0 ;  /* 0x000000ea0000780c */ /* 0x040fe40004721670 */
[----:B------:R-:W-:Y:S01]  /*14d10*/  ISETP.LT.OR P6, PT, R0, 0xe9, !P0 ;  /* 0x000000e90000780c */ /* 0x000fe200047c1670 */
[-C--:B0-----:R-:W-:Y:S02]  /*14d20*/  @!P3 IMAD R3, R166, R17.reuse, RZ ;  /* 0x00000011a603b224 */ /* 0x081fe400078e02ff */
[----:B-1----:R-:W-:-:S02]  /*14d30*/  @!P4 IMAD R13, R165, R17, RZ ;  /* 0x00000011a50dc224 */ /* 0x002fc400078e02ff */
[----:B---3--:R-:W-:Y:S01]  /*14d40*/  @!P5 IMAD R15, R164, R17, RZ ;  /* 0x00000011a40fd224 */ /* 0x008fe200078e02ff */
[----:B------:R0:W-:Y:S01]  /*14d50*/  @!P3 STG.E.U8 desc[UR36][R4.64+0xe1], R3 ;  /* 0x0000e1030400b986 */ /* 0x0001e2000c101124 */
[----:B------:R-:W-:-:S04]  /*14d60*/  ISETP.LT.OR P3, PT, R0, 0xe9, !P2 ;  /* 0x000000e90000780c */ /* 0x000fc80005761670 */
[-C--:B------:R-:W-:Y:S01]  /*14d70*/  @!P1 IMAD R23, R162, R17.reuse, RZ ;  /* 0x00000011a2179224 */ /* 0x080fe200078e02ff */
[----:B------:R2:W-:Y:S01]  /*14d80*/  @!P4 STG.E.U8 desc[UR36][R10.64+0xe0], R13 ;  /* 0x0000e00d0a00c986 */ /* 0x0005e2000c101124 */
[----:B----4-:R-:W-:Y:S01]  /*14d90*/  @!P6 IMAD R21, R163, R17, RZ ;  /* 0x00000011a315e224 */ /* 0x010fe200078e02ff */
[C---:B------:R-:W-:Y:S02]  /*14da0*/  ISETP.LT.OR P4, PT, R0.reuse, 0xea, !P2 ;  /* 0x000000ea0000780c */ /* 0x040fe40005781670 */
[----:B------:R1:W-:Y:S01]  /*14db0*/  @!P5 STG.E.U8 desc[UR36][R10.64+0xe1], R15 ;  /* 0x0000e10f0a00d986 */ /* 0x0003e2000c101124 */
[----:B------:R-:W-:-:S03]  /*14dc0*/  ISETP.LT.OR P5, PT, R0, 0xf1, !P0 ;  /* 0x000000f10000780c */ /* 0x000fc600047a1670 */
[----:B------:R-:W-:Y:S01]  /*14dd0*/  @!P1 STG.E.U8 desc[UR36][R4.64+0xe9], R23 ;  /* 0x0000e91704009986 */ /* 0x000fe2000c101124 */
[----:B------:R-:W-:-:S03]  /*14de0*/  ISETP.LT.OR P1, PT, R0, 0xf2, !P0 ;  /* 0x000000f20000780c */ /* 0x000fc60004721670 */
[----:B------:R3:W-:Y:S01]  /*14df0*/  @!P6 STG.E.U8 desc[UR36][R4.64+0xe8], R21 ;  /* 0x0000e8150400e986 */ /* 0x0007e2000c101124 */
[----:B------:R-:W-:Y:S01]  /*14e00*/  ISETP.LT.OR P6, PT, R0, 0xf1, !P2 ;  /* 0x000000f10000780c */ /* 0x000fe200057c1670 */
[-C--:B0-----:R-:W-:Y:S02]  /*14e10*/  @!P3 IMAD R3, R161, R17.reuse, RZ ;  /* 0x00000011a103b224 */ /* 0x081fe400078e02ff */
[-C--:B--2---:R-:W-:Y:S02]  /*14e20*/  @!P4 IMAD R13, R160, R17.reuse, RZ ;  /* 0x00000011a00dc224 */ /* 0x084fe400078e02ff */
[-C--:B-1----:R-:W-:Y:S01]  /*14e30*/  @!P5 IMAD R15, R159, R17.reuse, RZ ;  /* 0x000000119f0fd224 */ /* 0x082fe200078e02ff */
[----:B------:R0:W-:Y:S01]  /*14e40*/  @!P3 STG.E.U8 desc[UR36][R10.64+0xe8], R3 ;  /* 0x0000e8030a00b986 */ /* 0x0001e2000c101124 */
[----:B------:R-:W-:Y:S02]  /*14e50*/  ISETP.LT.OR P3, PT, R0, 0xf2, !P2 ;  /* 0x000000f20000780c */ /* 0x000fe40005761670 */
[-C--:B---3--:R-:W-:Y:S01]  /*14e60*/  @!P1 IMAD R21, R158, R17.reuse, RZ ;  /* 0x000000119e159224 */ /* 0x088fe200078e02ff */
[----:B------:R1:W-:Y:S03]  /*14e70*/  @!P4 STG.E.U8 desc[UR36][R10.64+0xe9], R13 ;  /* 0x0000e90d0a00c986 */ /* 0x0003e6000c101124 */
[----:B------:R-:W-:Y:S01]  /*14e80*/  @!P6 IMAD R23, R157, R17, RZ ;  /* 0x000000119d17e224 */ /* 0x000fe200078e02ff */
[C---:B------:R-:W-:Y:S01]  /*14e90*/  ISETP.LT.OR P4, PT, R0.reuse, 0xf9, !P0 ;  /* 0x000000f90000780c */ /* 0x040fe20004781670 */
[----:B------:R-:W-:Y:S01]  /*14ea0*/  @!P1 STG.E.U8 desc[UR36][R4.64+0xf1], R21 ;  /* 0x0000f11504009986 */ /* 0x000fe2000c101124 */
[----:B------:R-:W-:-:S02]  /*14eb0*/  ISETP.LT.OR P0, PT, R0, 0xfa, !P0 ;  /* 0x000000fa0000780c */ /* 0x000fc40004701670 */
[----:B------:R-:W-:Y:S01]  /*14ec0*/  ISETP.GE.AND P1, PT, R154, 0x81, PT ;  /* 0x000000819a00780c */ /* 0x000fe20003f26270 */
[----:B------:R2:W-:Y:S01]  /*14ed0*/  @!P5 STG.E.U8 desc[UR36][R4.64+0xf0], R15 ;  /* 0x0000f00f0400d986 */ /* 0x0005e2000c101124 */
[C---:B------:R-:W-:Y:S02]  /*14ee0*/  ISETP.LT.OR P5, PT, R0.reuse, 0xf9, !P2 ;  /* 0x000000f90000780c */ /* 0x040fe400057a1670 */
[C---:B------:R-:W-:Y:S01]  /*14ef0*/  ISETP.LT.OR P2, PT, R0.reuse, 0xfa, !P2 ;  /* 0x000000fa0000780c */ /* 0x040fe20005741670 */
[----:B------:R3:W-:Y:S01]  /*14f00*/  @!P6 STG.E.U8 desc[UR36][R10.64+0xf0], R23 ;  /* 0x0000f0170a00e986 */ /* 0x0007e2000c101124 */
[----:B------:R-:W-:Y:S01]  /*14f10*/  ISETP.LT.OR P6, PT, R0, 0x1, !P1 ;  /* 0x000000010000780c */ /* 0x000fe20004fc1670 */
[-C--:B0-----:R-:W-:Y:S02]  /*14f20*/  @!P3 IMAD R3, R156, R17.reuse, RZ ;  /* 0x000000119c03b224 */ /* 0x081fe400078e02ff */
[-C--:B-1----:R-:W-:Y:S02]  /*14f30*/  @!P4 IMAD R13, R152, R17.reuse, RZ ;  /* 0x00000011980dc224 */ /* 0x082fe400078e02ff */
[----:B------:R-:W-:Y:S01]  /*14f40*/  @!P0 IMAD R153, R22, R17, RZ ;  /* 0x0000001116998224 */ /* 0x000fe200078e02ff */
[----:B------:R0:W-:Y:S01]  /*14f50*/  @!P3 STG.E.U8 desc[UR36][R10.64+0xf1], R3 ;  /* 0x0000f1030a00b986 */ /* 0x0001e2000c101124 */
[----:B------:R-:W-:-:S02]  /*14f60*/  ISETP.GE.AND P3, PT, R154, 0x89, PT ;  /* 0x000000899a00780c */ /* 0x000fc40003f66270 */
[-C--:B--2---:R-:W-:Y:S02]  /*14f70*/  @!P5 IMAD R15, R20, R17.reuse, RZ ;  /* 0x00000011140fd224 */ /* 0x084fe400078e02ff */
[-C--:B------:R-:W-:Y:S01]  /*14f80*/  @!P2 IMAD R21, R14, R17.reuse, RZ ;  /* 0x000000110e15a224 */ /* 0x080fe200078e02ff */
[----:B------:R-:W-:Y:S01]  /*14f90*/  @!P0 STG.E.U8 desc[UR36][R4.64+0xf9], R153 ;  /* 0x0000f99904008986 */ /* 0x000fe2000c101124 */
[----:B---3--:R-:W-:Y:S01]  /*14fa0*/  @!P6 IMAD R23, R24, R17, RZ ;  /* 0x000000111817e224 */ /* 0x008fe200078e02ff */
[C---:B------:R-:W-:Y:S02]  /*14fb0*/  ISETP.LT.OR P0, PT, R0.reuse, 0x2, !P1 ;  /* 0x000000020000780c */ /* 0x040fe40004f01670 */
[----:B------:R1:W-:Y:S01]  /*14fc0*/  @!P4 STG.E.U8 desc[UR36][R4.64+0xf8], R13 ;  /* 0x0000f80d0400c986 */ /* 0x0003e2000c101124 */
[----:B------:R-:W-:-:S03]  /*14fd0*/  ISETP.LT.OR P4, PT, R0, 0x1, !P3 ;  /* 0x000000010000780c */ /* 0x000fc60005f81670 */
[----:B------:R-:W-:Y:S01]  /*14fe0*/  @!P5 STG.E.U8 desc[UR36][R10.64+0xf8], R15 ;  /* 0x0000f80f0a00d986 */ /* 0x000fe2000c101124 */
[----:B------:R-:W-:-:S03]  /*14ff0*/  ISETP.LT.OR P5, PT, R0, 0x2, !P3 ;  /* 0x000000020000780c */ /* 0x000fc60005fa1670 */
[----:B------:R-:W-:Y:S01]  /*15000*/  @!P2 STG.E.U8 desc[UR36][R10.64+0xf9], R21 ;  /* 0x0000f9150a00a986 */ /* 0x000fe2000c101124 */
[----:B------:R-:W-:-:S03]  /*15010*/  ISETP.LT.OR P2, PT, R0, 0x9, !P1 ;  /* 0x000000090000780c */ /* 0x000fc60004f41670 */
[----:B------:R-:W-:Y:S01]  /*15020*/  @!P6 STG.E.U8 desc[UR36][R6.64], R23 ;  /* 0x000000170600e986 */ /* 0x000fe2000c101124 */
[----:B------:R-:W-:Y:S01]  /*15030*/  ISETP.LT.OR P6, PT, R0, 0xa, !P1 ;  /* 0x0000000a0000780c */ /* 0x000fe20004fc1670 */
[-C--:B------:R-:W-:Y:S02]  /*15040*/  @!P0 IMAD R25, R25, R17.reuse, RZ ;  /* 0x0000001119198224 */ /* 0x080fe400078e02ff */
[-C--:B0-----:R-:W-:Y:S02]  /*15050*/  @!P4 IMAD R3, R26, R17.reuse, RZ ;  /* 0x000000111a03c224 */ /* 0x081fe400078e02ff */
[-C--:B------:R-:W-:Y:S01]  /*15060*/  @!P5 IMAD R27, R27, R17.reuse, RZ ;  /* 0x000000111b1bd224 */ /* 0x080fe200078e02ff */
[----:B------:R-:W-:Y:S03]  /*15070*/  @!P0 STG.E.U8 desc[UR36][R6.64+0x1], R25 ;  /* 0x0000011906008986 */ /* 0x000fe6000c101124 */
[----:B-1----:R-:W-:Y:S01]  /*15080*/  @!P2 IMAD R5, R28, R17, RZ ;  /* 0x000000111c05a224 */ /* 0x002fe200078e02ff */
[----:B------:R0:W-:Y:S01]  /*15090*/  @!P4 STG.E.U8 desc[UR36][R8.64], R3 ;  /* 0x000000030800c986 */ /* 0x0001e2000c101124 */
[----:B------:R-:W-:-:S02]  /*150a0*/  ISETP.LT.OR P0, PT, R0, 0xa, !P3 ;  /* 0x0000000a0000780c */ /* 0x000fc40005f01670 */
[----:B------:R-:W-:Y:S01]  /*150b0*/  @!P6 IMAD R29, R29, R17, RZ ;  /* 0x000000111d1de224 */ /* 0x000fe200078e02ff */
[C---:B------:R-:W-:Y:S01]  /*150c0*/  ISETP.LT.OR P4, PT, R0.reuse, 0x9, !P3 ;  /* 0x000000090000780c */ /* 0x040fe20005f81670 */
[----:B------:R-:W-:Y:S01]  /*150d0*/  @!P5 STG.E.U8 desc[UR36][R8.64+0x1], R27 ;  /* 0x0000011b0800d986 */ /* 0x000fe2000c101124 */
[----:B------:R-:W-:-:S03]  /*150e0*/  ISETP.LT.OR P5, PT, R0, 0x11, !P1 ;  /* 0x000000110000780c */ /* 0x000fc60004fa1670 */
[----:B------:R1:W-:Y:S01]  /*150f0*/  @!P2 STG.E.U8 desc[UR36][R6.64+0x8], R5 ;  /* 0x000008050600a986 */ /* 0x0003e2000c101124 */
[----:B------:R-:W-:-:S03]  /*15100*/  ISETP.LT.OR P2, PT, R0, 0x12, !P1 ;  /* 0x000000120000780c */ /* 0x000fc60004f41670 */
[----:B------:R-:W-:Y:S01]  /*15110*/  @!P6 STG.E.U8 desc[UR36][R6.64+0x9], R29 ;  /* 0x0000091d0600e986 */ /* 0x000fe2000c101124 */
[----:B------:R-:W-:Y:S01]  /*15120*/  ISETP.LT.OR P6, PT, R0, 0x11, !P3 ;  /* 0x000000110000780c */ /* 0x000fe20005fc1670 */
[-C--:B------:R-:W-:Y:S02]  /*15130*/  @!P0 IMAD R31, R31, R17.reuse, RZ ;  /* 0x000000111f1f8224 */ /* 0x080fe400078e02ff */
[-C--:B0-----:R-:W-:Y:S02]  /*15140*/  @!P4 IMAD R3, R30, R17.reuse, RZ ;  /* 0x000000111e03c224 */ /* 0x081fe400078e02ff */
[-C--:B------:R-:W-:Y:S01]  /*15150*/  @!P5 IMAD R11, R32, R17.reuse, RZ ;  /* 0x00000011200bd224 */ /* 0x080fe200078e02ff */
[----:B------:R-:W-:Y:S03]  /*15160*/  @!P0 STG.E.U8 desc[UR36][R8.64+0x9], R31 ;  /* 0x0000091f08008986 */ /* 0x000fe6000c101124 */
[----:B------:R-:W-:Y:S01]  /*15170*/  @!P2 IMAD R33, R33, R17, RZ ;  /* 0x000000112121a224 */ /* 0x000fe200078e02ff */
[----:B------:R0:W-:Y:S01]  /*15180*/  @!P4 STG.E.U8 desc[UR36][R8.64+0x8], R3 ;  /* 0x000008030800c986 */ /* 0x0001e2000c101124 */
[----:B------:R-:W-:-:S02]  /*15190*/  ISETP.LT.OR P0, PT, R0, 0x12, !P3 ;  /* 0x000000120000780c */ /* 0x000fc40005f01670 */
[----:B-1----:R-:W-:Y:S01]  /*151a0*/  @!P6 IMAD R5, R34, R17, RZ ;  /* 0x000000112205e224 */ /* 0x002fe200078e02ff */
[C---:B------:R-:W-:Y:S01]  /*151b0*/  ISETP.LT.OR P4, PT, R0.reuse, 0x19, !P1 ;  /* 0x000000190000780c */ /* 0x040fe20004f81670 */
[----:B------:R-:W-:Y:S01]  /*151c0*/  @!P5 STG.E.U8 desc[UR36][R6.64+0x10], R11 ;  /* 0x0000100b0600d986 */ /* 0x000fe2000c101124 */
[----:B------:R-:W-:-:S03]  /*151d0*/  ISETP.LT.OR P5, PT, R0, 0x1a, !P1 ;  /* 0x0000001a0000780c */ /* 0x000fc60004fa1670 */
[----:B------:R-:W-:Y:S01]  /*151e0*/  @!P2 STG.E.U8 desc[UR36][R6.64+0x11], R33 ;  /* 0x000011210600a986 */ /* 0x000fe2000c101124 */
[----:B------:R-:W-:-:S03]  /*151f0*/  ISETP.LT.OR P2, PT, R0, 0x19, !P3 ;  /* 0x000000190000780c */ /* 0x000fc60005f41670 */
[----:B------:R1:W-:Y:S01]  /*15200*/  @!P6 STG.E.U8 desc[UR36][R8.64+0x10], R5 ;  /* 0x000010050800e986 */ /* 0x0003e2000c101124 */
[----:B------:R-:W-:Y:S01]  /*15210*/  ISETP.LT.OR P6, PT, R0, 0x1a, !P3 ;  /* 0x0000001a0000780c */ /* 0x000fe20005fc1670 */
[-C--:B------:R-:W-:Y:S02]  /*15220*/  @!P0 IMAD R35, R35, R17.reuse, RZ ;  /* 0x0000001123238224 */ /* 0x080fe400078e02ff */
[-C--:B0-----:R-:W-:Y:S02]  /*15230*/  @!P4 IMAD R3, R36, R17.reuse, RZ ;  /* 0x000000112403c224 */ /* 0x081fe400078e02ff */
[-C--:B------:R-:W-:Y:S01]  /*15240*/  @!P5 IMAD R37, R37, R17.reuse, RZ ;  /* 0x000000112525d224 */ /* 0x080fe200078e02ff */
[----:B------:R-:W-:Y:S01]  /*15250*/  @!P0 STG.E.U8 desc[UR36][R8.64+0x11], R35 ;  /* 0x0000112308008986 */ /* 0x000fe2000c101124 */
[----:B------:R-:W-:Y:S02]  /*15260*/  ISETP.LT.OR P0, PT, R0, 0x22, !P1 ;  /* 0x000000220000780c */ /* 0x000fe40004f01670 */
[----:B-1----:R-:W-:-:S04]  /*15270*/  @!P2 IMAD R5, R38, R17, RZ ;  /* 0x000000112605a224 */ /* 0x002fc800078e02ff */
[----:B------:R-:W-:Y:S01]  /*15280*/  @!P6 IMAD R39, R39, R17, RZ ;  /* 0x000000112727e224 */ /* 0x000fe200078e02ff */
[----:B------:R0:W-:Y:S01]  /*15290*/  @!P4 STG.E.U8 desc[UR36][R6.64+0x18], R3 ;  /* 0x000018030600c986 */ /* 0x0001e2000c101124 */
[----:B------:R-:W-:-:S03]  /*152a0*/  ISETP.LT.OR P4, PT, R0, 0x21, !P1 ;  /* 0x000000210000780c */ /* 0x000fc60004f81670 */
        /* <DEDUP_REMOVED lines=216> */
[-C--:B0-----:R-:W-:Y:S02]  /*16030*/  @!P4 IMAD R3, R110, R17.reuse, RZ ;  /* 0x000000116e03c224 */ /* 0x081fe400078e02ff */
[-C--:B------:R-:W-:Y:S02]  /*16040*/  @!P0 IMAD R111, R111, R17.reuse, RZ ;  /* 0x000000116f6f8224 */ /* 0x080fe400078e02ff */
[-C--:B------:R-:W-:Y:S01]  /*16050*/  @!P5 IMAD R11, R112, R17.reuse, RZ ;  /* 0x00000011700bd224 */ /* 0x080fe200078e02ff */
[----:B------:R0:W-:Y:S03]  /*16060*/  @!P4 STG.E.U8 desc[UR36][R8.64+0xa8], R3 ;  /* 0x0000a8030800c986 */ /* 0x0001e6000c101124 */
[-C--:B------:R-:W-:Y:S01]  /*16070*/  @!P2 IMAD R113, R113, R17.reuse, RZ ;  /* 0x000000117171a224 */ /* 0x080fe200078e02ff */
[----:B------:R-:W-:Y:S03]  /*16080*/  @!P0 STG.E.U8 desc[UR36][R8.64+0xa9], R111 ;  /* 0x0000a96f08008986 */ /* 0x000fe6000c101124 */
[----:B-1----:R-:W-:Y:S01]  /*16090*/  @!P6 IMAD R5, R114, R17, RZ ;  /* 0x000000117205e224 */ /* 0x002fe200078e02ff */
[C---:B------:R-:W-:Y:S01]  /*160a0*/  ISETP.LT.OR P0, PT, R0.reuse, 0xb2, !P3 ;  /* 0x000000b20000780c */ /* 0x040fe20005f01670 */
[----:B------:R-:W-:Y:S01]  /*160b0*/  @!P5 STG.E.U8 desc[UR36][R6.64+0xb0], R11 ;  /* 0x0000b00b0600d986 */ /* 0x000fe2000c101124 */
[----:B------:R-:W-:-:S02]  /*160c0*/  ISETP.LT.OR P5, PT, R0, 0xba, !P1 ;  /* 0x000000ba0000780c */ /* 0x000fc40004fa1670 */
[C---:B------:R-:W-:Y:S01]  /*160d0*/  ISETP.LT.OR P4, PT, R0.reuse, 0xb9, !P1 ;  /* 0x000000b90000780c */ /* 0x040fe20004f81670 */
[----:B------:R-:W-:Y:S01]  /*160e0*/  @!P2 STG.E.U8 desc[UR36][R6.64+0xb1], R113 ;  /* 0x0000b1710600a986 */ /* 0x000fe2000c101124 */
[----:B------:R-:W-:-:S03]  /*160f0*/  ISETP.LT.OR P2, PT, R0, 0xb9, !P3 ;  /* 0x000000b90000780c */ /* 0x000fc60005f41670 */
[----:B------:R1:W-:Y:S01]  /*16100*/  @!P6 STG.E.U8 desc[UR36][R8.64+0xb0], R5 ;  /* 0x0000b0050800e986 */ /* 0x0003e2000c101124 */
[----:B------:R-:W-:-:S03]  /*16110*/  ISETP.LT.OR P6, PT, R0, 0xba, !P3 ;  /* 0x000000ba0000780c */ /* 0x000fc60005fc1670 */
[-C--:B------:R-:W-:Y:S02]  /*16120*/  @!P0 IMAD R115, R115, R17.reuse, RZ ;  /* 0x0000001173738224 */ /* 0x080fe400078e02ff */
[-C--:B------:R-:W-:Y:S02]  /*16130*/  @!P5 IMAD R117, R117, R17.reuse, RZ ;  /* 0x000000117575d224 */ /* 0x080fe400078e02ff */
[-C--:B0-----:R-:W-:Y:S01]  /*16140*/  @!P4 IMAD R3, R116, R17.reuse, RZ ;  /* 0x000000117403c224 */ /* 0x081fe200078e02ff */
[----:B------:R-:W-:Y:S01]  /*16150*/  @!P0 STG.E.U8 desc[UR36][R8.64+0xb1], R115 ;  /* 0x0000b17308008986 */ /* 0x000fe2000c101124 */
[----:B------:R-:W-:Y:S01]  /*16160*/  ISETP.LT.OR P0, PT, R0, 0xc1, !P1 ;  /* 0x000000c10000780c */ /* 0x000fe20004f01670 */
[----:B-1----:R-:W-:-:S03]  /*16170*/  @!P2 IMAD R5, R118, R17, RZ ;  /* 0x000000117605a224 */ /* 0x002fc600078e02ff */
[----:B------:R-:W-:Y:S01]  /*16180*/  @!P6 IMAD R119, R119, R17, RZ ;  /* 0x000000117777e224 */ /* 0x000fe200078e02ff */
[----:B------:R-:W-:Y:S01]  /*16190*/  @!P5 STG.E.U8 desc[UR36][R6.64+0xb9], R117 ;  /* 0x0000b9750600d986 */ /* 0x000fe2000c101124 */
[----:B------:R-:W-:-:S03]  /*161a0*/  ISETP.LT.OR P5, PT, R0, 0xc2, !P1 ;  /* 0x000000c20000780c */ /* 0x000fc60004fa1670 */
[----:B------:R0:W-:Y:S01]  /*161b0*/  @!P4 STG.E.U8 desc[UR36][R6.64+0xb8], R3 ;  /* 0x0000b8030600c986 */ /* 0x0001e2000c101124 */
[----:B------:R-:W-:-:S03]  /*161c0*/  ISETP.LT.OR P4, PT, R0, 0xc1, !P3 ;  /* 0x000000c10000780c */ /* 0x000fc60005f81670 */
[----:B------:R-:W-:Y:S01]  /*161d0*/  @!P6 STG.E.U8 desc[UR36][R8.64+0xb9], R119 ;  /* 0x0000b9770800e986 */ /* 0x000fe2000c101124 */
[----:B------:R-:W-:-:S03]  /*161e0*/  ISETP.LT.OR P6, PT, R0, 0xc2, !P3 ;  /* 0x000000c20000780c */ /* 0x000fc60005fc1670 */
[----:B------:R1:W-:Y:S01]  /*161f0*/  @!P2 STG.E.U8 desc[UR36][R8.64+0xb8], R5 ;  /* 0x0000b8050800a986 */ /* 0x0003e2000c101124 */
[----:B------:R-:W-:Y:S01]  /*16200*/  ISETP.LT.OR P2, PT, R0, 0xc9, !P1 ;  /* 0x000000c90000780c */ /* 0x000fe20004f41670 */
[-C--:B------:R-:W-:Y:S02]  /*16210*/  @!P0 IMAD R11, R120, R17.reuse, RZ ;  /* 0x00000011780b8224 */ /* 0x080fe400078e02ff */
[-C--:B------:R-:W-:Y:S02]  /*16220*/  @!P5 IMAD R121, R121, R17.reuse, RZ ;  /* 0x000000117979d224 */ /* 0x080fe400078e02ff */
[-C--:B0-----:R-:W-:Y:S01]  /*16230*/  @!P4 IMAD R3, R122, R17.reuse, RZ ;  /* 0x000000117a03c224 */ /* 0x081fe200078e02ff */
[----:B------:R0:W-:Y:S03]  /*16240*/  @!P0 STG.E.U8 desc[UR36][R6.64+0xc0], R11 ;  /* 0x0000c00b06008986 */ /* 0x0001e6000c101124 */
[-C--:B------:R-:W-:Y:S01]  /*16250*/  @!P6 IMAD R123, R123, R17.reuse, RZ ;  /* 0x000000117b7be224 */ /* 0x080fe200078e02ff */
[----:B------:R-:W-:Y:S01]  /*16260*/  ISETP.LT.OR P0, PT, R0, 0xca, !P1 ;  /* 0x000000ca0000780c */ /* 0x000fe20004f01670 */
[----:B------:R-:W-:Y:S02]  /*16270*/  @!P5 STG.E.U8 desc[UR36][R6.64+0xc1], R121 ;  /* 0x0000c1790600d986 */ /* 0x000fe4000c101124 */
[----:B-1----:R-:W-:Y:S01]  /*16280*/  @!P2 IMAD R5, R124, R17, RZ ;  /* 0x000000117c05a224 */ /* 0x002fe200078e02ff */
[C---:B------:R-:W-:Y:S01]  /*16290*/  ISETP.LT.OR P5, PT, R0.reuse, 0xc9, !P3 ;  /* 0x000000c90000780c */ /* 0x040fe20005fa1670 */
[----:B------:R1:W-:Y:S01]  /*162a0*/  @!P4 STG.E.U8 desc[UR36][R8.64+0xc0], R3 ;  /* 0x0000c0030800c986 */ /* 0x0003e2000c101124 */
        /* <DEDUP_REMOVED lines=8> */
[----:B------:R-:W-:Y:S03]  /*16330*/  @!P0 STG.E.U8 desc[UR36][R6.64+0xc9], R125 ;  /* 0x0000c97d06008986 */ /* 0x000fe6000c101124 */
[-C--:B-1----:R-:W-:Y:S01]  /*16340*/  @!P6 IMAD R3, R128, R17.reuse, RZ ;  /* 0x000000118003e224 */ /* 0x082fe200078e02ff */
[----:B------:R0:W-:Y:S03]  /*16350*/  @!P5 STG.E.U8 desc[UR36][R8.64+0xc8], R11 ;  /* 0x0000c80b0800d986 */ /* 0x0001e6000c101124 */
[----:B------:R-:W-:Y:S01]  /*16360*/  @!P2 IMAD R129, R129, R17, RZ ;  /* 0x000000118181a224 */ /* 0x000fe200078e02ff */
[C---:B------:R-:W-:Y:S01]  /*16370*/  ISETP.LT.OR P0, PT, R0.reuse, 0xd1, !P3 ;  /* 0x000000d10000780c */ /* 0x040fe20005f01670 */
[----:B------:R-:W-:Y:S01]  /*16380*/  @!P4 STG.E.U8 desc[UR36][R8.64+0xc9], R127 ;  /* 0x0000c97f0800c986 */ /* 0x000fe2000c101124 */
[----:B------:R-:W-:-:S02]  /*16390*/  ISETP.LT.OR P5, PT, R0, 0xd2, !P3 ;  /* 0x000000d20000780c */ /* 0x000fc40005fa1670 */
[C---:B------:R-:W-:Y:S01]  /*163a0*/  ISETP.LT.OR P4, PT, R0.reuse, 0xd9, !P1 ;  /* 0x000000d90000780c */ /* 0x040fe20004f81670 */
[----:B------:R1:W-:Y:S01]  /*163b0*/  @!P6 STG.E.U8 desc[UR36][R6.64+0xd0], R3 ;  /* 0x0000d0030600e986 */ /* 0x0003e2000c101124 */
[----:B------:R-:W-:-:S03]  /*163c0*/  ISETP.LT.OR P6, PT, R0, 0xda, !P1 ;  /* 0x000000da0000780c */ /* 0x000fc60004fc1670 */
[----:B------:R-:W-:Y:S01]  /*163d0*/  @!P2 STG.E.U8 desc[UR36][R6.64+0xd1], R129 ;  /* 0x0000d1810600a986 */ /* 0x000fe2000c101124 */
[----:B------:R-:W-:-:S03]  /*163e0*/  ISETP.LT.OR P2, PT, R0, 0xd9, !P3 ;  /* 0x000000d90000780c */ /* 0x000fc60005f41670 */
[-C--:B--2---:R-:W-:Y:S02]  /*163f0*/  @!P0 IMAD R5, R130, R17.reuse, RZ ;  /* 0x0000001182058224 */ /* 0x084fe400078e02ff */
[-C--:B------:R-:W-:Y:S02]  /*16400*/  @!P5 IMAD R131, R131, R17.reuse, RZ ;  /* 0x000000118383d224 */ /* 0x080fe400078e02ff */
[-C--:B0-----:R-:W-:Y:S02]  /*16410*/  @!P4 IMAD R11, R132, R17.reuse, RZ ;  /* 0x00000011840bc224 */ /* 0x081fe400078e02ff */
[-C--:B------:R-:W-:Y:S01]  /*16420*/  @!P6 IMAD R133, R133, R17.reuse, RZ ;  /* 0x000000118585e224 */ /* 0x080fe200078e02ff */
[----:B------:R0:W-:Y:S03]  /*16430*/  @!P0 STG.E.U8 desc[UR36][R8.64+0xd0], R5 ;  /* 0x0000d00508008986 */ /* 0x0001e6000c101124 */
[----:B-1----:R-:W-:Y:S01]  /*16440*/  @!P2 IMAD R3, R134, R17, RZ ;  /* 0x000000118603a224 */ /* 0x002fe200078e02ff */
[----:B------:R-:W-:Y:S01]  /*16450*/  @!P5 STG.E.U8 desc[UR36][R8.64+0xd1], R131 ;  /* 0x0000d1830800d986 */ /* 0x000fe2000c101124 */
[----:B------:R-:W-:-:S02]  /*16460*/  ISETP.LT.OR P0, PT, R0, 0xda, !P3 ;  /* 0x000000da0000780c */ /* 0x000fc40005f01670 */
        /* <DEDUP_REMOVED lines=14> */
[----:B------:R-:W-:Y:S01]  /*16550*/  @!P4 STG.E.U8 desc[UR36][R6.64+0xe1], R137 ;  /* 0x0000e1890600c986 */ /* 0x000fe2000c101124 */
[----:B------:R-:W-:-:S02]  /*16560*/  ISETP.LT.OR P0, PT, R0, 0xe9, !P1 ;  /* 0x000000e90000780c */ /* 0x000fc40004f01670 */
[C---:B------:R-:W-:Y:S01]  /*16570*/  ISETP.LT.OR P4, PT, R0.reuse, 0xea, !P1 ;  /* 0x000000ea0000780c */ /* 0x040fe20004f81670 */
[----:B------:R1:W-:Y:S01]  /*16580*/  @!P6 STG.E.U8 desc[UR36][R8.64+0xe0], R11 ;  /* 0x0000e00b0800e986 */ /* 0x0003e2000c101124 */
[C---:B------:R-:W-:Y:S02]  /*16590*/  ISETP.LT.OR P6, PT, R0.reuse, 0xe9, !P3 ;  /* 0x000000e90000780c */ /* 0x040fe40005fc1670 */
[C---:B------:R-:W-:Y:S01]  /*165a0*/  ISETP.LT.OR P5, PT, R0.reuse, 0xea, !P3 ;  /* 0x000000ea0000780c */ /* 0x040fe20005fa1670 */
[----:B------:R-:W-:Y:S01]  /*165b0*/  @!P2 STG.E.U8 desc[UR36][R8.64+0xe1], R139 ;  /* 0x0000e18b0800a986 */ /* 0x000fe2000c101124 */
[----:B------:R-:W-:-:S05]  /*165c0*/  ISETP.LT.OR P2, PT, R0, 0xf1, !P1 ;  /* 0x000000f10000780c */ /* 0x000fca0004f41670 */
[-C--:B--2---:R-:W-:Y:S02]  /*165d0*/  @!P0 IMAD R3, R140, R17.reuse, RZ ;  /* 0x000000118c038224 */ /* 0x084fe400078e02ff */
[-C--:B------:R-:W-:Y:S02]  /*165e0*/  @!P4 IMAD R141, R141, R17.reuse, RZ ;  /* 0x000000118d8dc224 */ /* 0x080fe400078e02ff */
[-C--:B0-----:R-:W-:Y:S02]  /*165f0*/  @!P6 IMAD R5, R142, R17.reuse, RZ ;  /* 0x000000118e05e224 */ /* 0x081fe400078e02ff */
[-C--:B------:R-:W-:Y:S02]  /*16600*/  @!P5 IMAD R143, R143, R17.reuse, RZ ;  /* 0x000000118f8fd224 */ /* 0x080fe400078e02ff */
[----:B-1----:R-:W-:Y:S01]  /*16610*/  @!P2 IMAD R11, R144, R17, RZ ;  /* 0x00000011900ba224 */ /* 0x002fe200078e02ff */
[----:B------:R0:W-:Y:S01]  /*16620*/  @!P0 STG.E.U8 desc[UR36][R6.64+0xe8], R3 ;  /* 0x0000e80306008986 */ /* 0x0001e2000c101124 */
[----:B------:R-:W-:-:S03]  /*16630*/  ISETP.LT.OR P0, PT, R0, 0xf2, !P1 ;  /* 0x000000f20000780c */ /* 0x000fc60004f01670 */
[----:B------:R-:W-:Y:S01]  /*16640*/  @!P4 STG.E.U8 desc[UR36][R6.64+0xe9], R141 ;  /* 0x0000e98d0600c986 */ /* 0x000fe2000c101124 */
[----:B------:R-:W-:-:S03]  /*16650*/  ISETP.LT.OR P4, PT, R0, 0xf1, !P3 ;  /* 0x000000f10000780c */ /* 0x000fc60005f81670 */
[----:B------:R-:W-:Y:S01]  /*16660*/  @!P6 STG.E.U8 desc[UR36][R8.64+0xe8], R5 ;  /* 0x0000e8050800e986 */ /* 0x000fe2000c101124 */
[----:B------:R-:W-:-:S03]  /*16670*/  ISETP.LT.OR P6, PT, R0, 0xf2, !P3 ;  /* 0x000000f20000780c */ /* 0x000fc60005fc1670 */
[----:B------:R-:W-:Y:S01]  /*16680*/  @!P5 STG.E.U8 desc[UR36][R8.64+0xe9], R143 ;  /* 0x0000e98f0800d986 */ /* 0x000fe2000c101124 */
[----:B------:R-:W-:-:S03]  /*16690*/  ISETP.LT.OR P5, PT, R0, 0xf9, !P3 ;  /* 0x000000f90000780c */ /* 0x000fc60005fa1670 */
[----:B------:R1:W-:Y:S01]  /*166a0*/  @!P2 STG.E.U8 desc[UR36][R6.64+0xf0], R11 ;  /* 0x0000f00b0600a986 */ /* 0x0003e2000c101124 */
[C---:B------:R-:W-:Y:S02]  /*166b0*/  ISETP.LT.OR P2, PT, R0.reuse, 0xf9, !P1 ;  /* 0x000000f90000780c */ /* 0x040fe40004f41670 */
[C---:B------:R-:W-:Y:S02]  /*166c0*/  ISETP.LT.OR P1, PT, R0.reuse, 0xfa, !P1 ;  /* 0x000000fa0000780c */ /* 0x040fe40004f21670 */
[----:B------:R-:W-:Y:S01]  /*166d0*/  ISETP.LT.OR P3, PT, R0, 0xfa, !P3 ;  /* 0x000000fa0000780c */ /* 0x000fe20005f61670 */
[-C--:B------:R-:W-:Y:S02]  /*166e0*/  @!P0 IMAD R145, R145, R17.reuse, RZ ;  /* 0x0000001191918224 */ /* 0x080fe400078e02ff */
[-C--:B0-----:R-:W-:Y:S02]  /*166f0*/  @!P4 IMAD R3, R146, R17.reuse, RZ ;  /* 0x000000119203c224 */ /* 0x081fe400078e02ff */
[----:B------:R-:W-:-:S02]  /*16700*/  @!P6 IMAD R147, R147, R17, RZ ;  /* 0x000000119393e224 */ /* 0x000fc400078e02ff */
[-C--:B-1----:R-:W-:Y:S02]  /*16710*/  @!P5 IMAD R11, R150, R17.reuse, RZ ;  /* 0x00000011960bd224 */ /* 0x082fe400078e02ff */
[-C--:B------:R-:W-:Y:S02]  /*16720*/  @!P2 IMAD R5, R148, R17.reuse, RZ ;  /* 0x000000119405a224 */ /* 0x080fe400078e02ff */
[-C--:B------:R-:W-:Y:S02]  /*16730*/  @!P1 IMAD R149, R149, R17.reuse, RZ ;  /* 0x0000001195959224 */ /* 0x080fe400078e02ff */
[----:B------:R-:W-:Y:S01]  /*16740*/  @!P3 IMAD R151, R151, R17, RZ ;  /* 0x000000119797b224 */ /* 0x000fe200078e02ff */
[----:B------:R0:W-:Y:S04]  /*16750*/  @!P0 STG.E.U8 desc[UR36][R6.64+0xf1], R145 ;  /* 0x0000f19106008986 */ /* 0x0001e8000c101124 */
[----:B------:R0:W-:Y:S04]  /*16760*/  @!P4 STG.E.U8 desc[UR36][R8.64+0xf0], R3 ;  /* 0x0000f0030800c986 */ /* 0x0001e8000c101124 */
[----:B------:R0:W-:Y:S04]  /*16770*/  @!P6 STG.E.U8 desc[UR36][R8.64+0xf1], R147 ;  /* 0x0000f1930800e986 */ /* 0x0001e8000c101124 */
[----:B------:R0:W-:Y:S04]  /*16780*/  @!P2 STG.E.U8 desc[UR36][R6.64+0xf8], R5 ;  /* 0x0000f8050600a986 */ /* 0x0001e8000c101124 */
[----:B------:R0:W-:Y:S04]  /*16790*/  @!P1 STG.E.U8 desc[UR36][R6.64+0xf9], R149 ;  /* 0x0000f99506009986 */ /* 0x0001e8000c101124 */
[----:B------:R0:W-:Y:S04]  /*167a0*/  @!P5 STG.E.U8 desc[UR36][R8.64+0xf8], R11 ;  /* 0x0000f80b0800d986 */ /* 0x0001e8000c101124 */
[----:B------:R0:W-:Y:S02]  /*167b0*/  @!P3 STG.E.U8 desc[UR36][R8.64+0xf9], R151 ;  /* 0x0000f9970800b986 */ /* 0x0001e4000c101124 */
.L_x_546:
[----:B------:R-:W-:Y:S05]  /*167c0*/  BSYNC B0 ;  /* 0x0000000000007941 */ /* 0x000fea0003800000 */
.L_x_32:
[----:B0-----:R-:W5:Y:S04]  /*167d0*/  LDL.LU R3, [R1+0x200] ;  /* 0x0002000001037983 */ /* 0x001f680000300800 */
[----:B------:R-:W5:Y:S01]  /*167e0*/  LDL.LU R2, [R1+0x204] ;  /* 0x0002040001027983 */ /* 0x000f620000300800 */
[----:B------:R-:W-:Y:S01]  /*167f0*/  ULDC UR4, c[0x0][0xc] ;  /* 0x0000030000047ab9 */ /* 0x000fe20000000800 */
[----:B------:R-:W-:Y:S01]  /*16800*/  ULDC UR5, c[0x0][0x10] ;  /* 0x0000040000057ab9 */ /* 0x000fe20000000800 */
[----:B------:R-:W5:Y:S01]  /*16810*/  LDC R5, c[0x0][0x14] ;  /* 0x00000500ff057b82 */ /* 0x000f620000000800 */
[----:B------:R-:W-:Y:S01]  /*16820*/  UIMAD.WIDE.U32 UR4, UR4, UR5, URZ ;  /* 0x00000005040472a5 */ /* 0x000fe2000f8e003f */
[----:B------:R-:W-:Y:S01]  /*16830*/  PRMT R0, RZ, 0x7610, R0 ;  /* 0x00007610ff007816 */ /* 0x000fe20000000000 */
[----:B------:R-:W-:Y:S01]  /*16840*/  UMOV UR42, 0xffffffff ;  /* 0xffffffff002a7882 */ /* 0x000fe20000000000 */
[----:B------:R-:W-:-:S03]  /*16850*/  UMOV UR43, 0xffffffff ;  /* 0xffffffff002b7882 */ /* 0x000fc60000000000 */
[----:B-----5:R-:W-:-:S04]  /*16860*/  IMAD.WIDE.U32 R2, R5, UR4, R2 ;  /* 0x0000000405027c25 */ /* 0x020fc8000f8e0002 */
[----:B------:R-:W-:Y:S01]  /*16870*/  IMAD R5, R5, UR5, RZ ;  /* 0x0000000505057c24 */ /* 0x000fe2000f8e02ff */
[----:B-1-3--:R-:W-:Y:S01]  /*16880*/  MOV R6, R2 ;  /* 0x0000000200067202 */ /* 0x00afe20000000f00 */
[----:B------:R-:W-:Y:S02]  /*16890*/  ULDC.64 UR4, c[0x0][0x650] ;  /* 0x0001940000047ab9 */ /* 0x000fe40000000a00 */
[----:B------:R-:W-:Y:S01]  /*168a0*/  IMAD.IADD R4, R3, 0x1, R5 ;  /* 0x0000000103047824 */ /* 0x000fe200078e0205 */
[----:B------:R-:W-:-:S04]  /*168b0*/  ISETP.GE.U32.AND P0, PT, R2, UR4, PT ;  /* 0x0000000402007c0c */ /* 0x000fc8000bf06070 */
[----:B------:R0:W-:Y:S01]  /*168c0*/  STL [R1+0x200], R4 ;  /* 0x0002000401007387 */ /* 0x0001e20000100800 */
[----:B------:R-:W-:-:S03]  /*168d0*/  ISETP.GE.U32.AND.EX P0, PT, R4, UR5, PT, P0 ;  /* 0x0000000504007c0c */ /* 0x000fc6000bf06100 */
[----:B------:R0:W-:Y:S10]  /*168e0*/  STL [R1+0x204], R6 ;  /* 0x0002040601007387 */ /* 0x0001f40000100800 */
[----:B0-----:R-:W-:Y:S05]  /*168f0*/  @P0 BRA `(.L_x_547) ;  /* 0x0000000400880947 */ /* 0x001fea0003800000 */
[----:B------:R-:W0:Y:S01]  /*16900*/  S2UR UR6, SR_CTAID.X ;  /* 0x00000000000679c3 */ /* 0x000e220000002500 */
[----:B------:R-:W-:Y:S01]  /*16910*/  ULDC.64 UR12, c[0x0][0x628] ;  /* 0x00018a00000c7ab9 */ /* 0x000fe20000000a00 */
[----:B------:R-:W-:Y:S01]  /*16920*/  ULDC UR4, c[0x0][0x150] ;  /* 0x0000540000047ab9 */ /* 0x000fe20000000800 */
[----:B------:R-:W-:Y:S01]  /*16930*/  ISETP.NE.U32.AND P0, PT, RZ, UR12, PT ;  /* 0x0000000cff007c0c */ /* 0x000fe2000bf05070 */
[----:B------:R-:W-:Y:S01]  /*16940*/  ULDC UR15, c[0x0][0x630] ;  /* 0x00018c00000f7ab9 */ /* 0x000fe20000000800 */
[----:B------:R-:W-:Y:S01]  /*16950*/  R2UR UR16, R6 ;  /* 0x00000000061072ca */ /* 0x000fe200000e0000 */
[----:B------:R-:W-:Y:S01]  /*16960*/  ULDC UR19, c[0x0][0x154] ;  /* 0x0000550000137ab9 */ /* 0x000fe20000000800 */
[----:B------:R-:W-:Y:S01]  /*16970*/  ISETP.NE.AND.EX P0, PT, RZ, UR13, PT, P0 ;  /* 0x0000000dff007c0c */ /* 0x000fe2000bf05300 */
[----:B------:R-:W1:Y:S01]  /*16980*/  S2UR UR18, SR_CTAID.Y ;  /* 0x00000000001279c3 */ /* 0x000e620000002600 */
[----:B------:R-:W-:Y:S02]  /*16990*/  R2UR UR17, R4 ;  /* 0x00000000041172ca */ /* 0x000fe400000e0000 */
[----:B------:R-:W-:-:S02]  /*169a0*/  R2UR UR10, R6 ;  /* 0x00000000060a72ca */ /* 0x000fc400000e0000 */
[----:B------:R-:W-:Y:S02]  /*169b0*/  R2UR UR11, R4 ;  /* 0x00000000040b72ca */ /* 0x000fe400000e0000 */
[----:B0-----:R-:W-:-:S05]  /*169c0*/  I2FP.F32.U32 R0, UR6 ;  /* 0x0000000600007c45 */ /* 0x001fca0008201000 */
[----:B------:R-:W-:-:S04]  /*169d0*/  FMUL R0, R0, UR4 ;  /* 0x0000000400007c20 */ /* 0x000fc80008400000 */
[----:B------:R0:W3:Y:S01]  /*169e0*/  F2I.U32.TRUNC.NTZ R2, R0 ;  /* 0x0000000000027305 */ /* 0x0000e2000020f000 */
[----:B-1----:R-:W-:Y:S05]  /*169f0*/  @!P0 BRA `(.L_x_548) ;  /* 0x0000000000308947 */ /* 0x002fea0003800000 */
        /* <DEDUP_REMOVED lines=12> */
.L_x_548:
[----:B------:R-:W-:Y:S01]  /*16ac0*/  USHF.R.U64 UR43, UR10, UR15, UR11 ;  /* 0x0000000f0a2b7299 */ /* 0x000fe2000800120b */
[----:B0-----:R-:W-:Y:S01]  /*16ad0*/  I2FP.F32.U32 R0, UR18 ;  /* 0x0000001200007c45 */ /* 0x001fe20008201000 */
[----:B------:R-:W-:Y:S02]  /*16ae0*/  USHF.R.U32.HI UR4, URZ, UR15, UR11 ;  /* 0x0000000f3f047299 */ /* 0x000fe4000801160b */
[----:B------:R-:W-:Y:S02]  /*16af0*/  UIADD3 UR10, UP0, URZ, -UR43, URZ ;  /* 0x8000002b3f0a7290 */ /* 0x000fe4000ff1e03f */
[----:B------:R-:W-:Y:S01]  /*16b00*/  FMUL R0, R0, UR19 ;  /* 0x0000001300007c20 */ /* 0x000fe20008400000 */
[----:B------:R-:W-:Y:S01]  /*16b10*/  ULDC.64 UR12, c[0x0][0x620] ;  /* 0x00018800000c7ab9 */ /* 0x000fe20000000a00 */
[----:B------:R-:W-:Y:S01]  /*16b20*/  UIADD3.X UR4, URZ, ~UR4, URZ, UP0, !UPT ;  /* 0x800000043f047290 */ /* 0x000fe200087fe43f */
[----:B------:R-:W-:Y:S01]  /*16b30*/  UMOV UR8, UR16 ;  /* 0x0000001000087c82 */ /* 0x000fe20008000000 */
[----:B------:R-:W-:-:S02]  /*16b40*/  UMOV UR9, UR17 ;  /* 0x0000001100097c82 */ /* 0x000fc40008000000 */
[----:B------:R-:W-:Y:S01]  /*16b50*/  UIMAD UR4, UR4, UR12, URZ ;  /* 0x0000000c040472a4 */ /* 0x000fe2000f8e023f */
[----:B------:R-:W0:Y:S01]  /*16b60*/  F2I.U32.TRUNC.NTZ R0, R0 ;  /* 0x0000000000007305 */ /* 0x000e22000020f000 */
[----:B------:R-:W-:Y:S01]  /*16b70*/  UIMAD.WIDE.U32 UR8, UR10, UR12, UR8 ;  /* 0x0000000c0a0872a5 */ /* 0x000fe2000f8e0008 */
[----:B---3--:R-:W-:Y:S01]  /*16b80*/  R2UR UR12, R2 ;  /* 0x00000000020c72ca */ /* 0x008fe200000e0000 */
[----:B------:R-:W-:Y:S01]  /*16b90*/  UIMAD UR10, UR10, UR13, UR4 ;  /* 0x0000000d0a0a72a4 */ /* 0x000fe2000f8e0204 */
[----:B------:R-:W-:Y:S01]  /*16ba0*/  ULDC UR11, c[0x0][0x618] ;  /* 0x00018600000b7ab9 */ /* 0x000fe20000000800 */
[----:B------:R-:W-:Y:S02]  /*16bb0*/  ULDC UR21, c[0x0][0x658] ;  /* 0x0001960000157ab9 */ /* 0x000fe40000000800 */
[----:B------:R-:W-:Y:S01]  /*16bc0*/  UIADD3 UR9, UR9, UR10, URZ ;  /* 0x0000000a09097290 */ /* 0x000fe2000fffe03f */
[----:B------:R-:W-:Y:S01]  /*16bd0*/  UMOV UR15, 0xffffffff ;  /* 0xffffffff000f7882 */ /* 0x000fe20000000000 */
[----:B------:R-:W-:Y:S01]  /*16be0*/  ULDC.64 UR4, c[0x0][0x640] ;  /* 0x0001900000047ab9 */ /* 0x000fe20000000a00 */
[----:B------:R-:W-:Y:S01]  /*16bf0*/  USHF.L.U32 UR15, UR15, UR21, URZ ;  /* 0x000000150f0f7299 */ /* 0x000fe2000800063f */
[----:B------:R-:W-:Y:S01]  /*16c00*/  ISETP.NE.U32.AND P0, PT, RZ, UR4, PT ;  /* 0x00000004ff007c0c */ /* 0x000fe2000bf05070 */
[----:B------:R-:W-:-:S02]  /*16c10*/  USHF.R.U64 UR16, UR8, UR11, UR9 ;  /* 0x0000000b08107299 */ /* 0x000fc40008001209 */
[----:B------:R-:W-:Y:S01]  /*16c20*/  USHF.R.U32.HI UR8, URZ, UR11, UR9 ;  /* 0x0000000b3f087299 */ /* 0x000fe20008011609 */
[----:B0-----:R-:W-:Y:S01]  /*16c30*/  R2UR UR14, R0 ;  /* 0x00000000000e72ca */ /* 0x001fe200000e0000 */
[----:B------:R-:W-:Y:S01]  /*16c40*/  ULDC UR17, c[0x0][0x608] ;  /* 0x0001820000117ab9 */ /* 0x000fe20000000800 */
[----:B------:R-:W-:Y:S01]  /*16c50*/  ULOP3.LUT UR41, URZ, UR15, URZ, 0x33, !UPT ;  /* 0x0000000f3f297292 */ /* 0x000fe2000f8e333f */
[----:B------:R-:W-:Y:S01]  /*16c60*/  ISETP.NE.AND.EX P0, PT, RZ, UR5, PT, P0 ;  /* 0x00000005ff007c0c */ /* 0x000fe2000bf05300 */
[----:B------:R-:W-:Y:S02]  /*16c70*/  USHF.R.U64 UR15, UR16, UR17, UR8 ;  /* 0x00000011100f7299 */ /* 0x000fe40008001208 */
[----:B------:R-:W-:Y:S02]  /*16c80*/  USHF.R.U32.HI UR8, URZ, UR17, UR8 ;  /* 0x000000113f087299 */ /* 0x000fe40008011608 */
[----:B------:R-:W-:Y:S02]  /*16c90*/  UIADD3 UR12, -UR12, URZ, URZ ;  /* 0x0000003f0c0c7290 */ /* 0x000fe4000fffe13f */
[----:B------:R-:W-:Y:S01]  /*16ca0*/  USHF.R.U64 UR17, UR15, UR21, UR8 ;  /* 0x000000150f117299 */ /* 0x000fe20008001208 */
[----:B------:R-:W-:Y:S01]  /*16cb0*/  UMOV UR19, 0x1 ;  /* 0x0000000100137882 */ /* 0x000fe20000000000 */
[----:B------:R-:W-:Y:S01]  /*16cc0*/  ULDC UR13, c[0x0][0x144] ;  /* 0x00005100000d7ab9 */ /* 0x000fe20000000800 */
[----:B------:R-:W-:Y:S01]  /*16cd0*/  ULDC UR7, c[0x0][0x600] ;  /* 0x0001800000077ab9 */ /* 0x000fe20000000800 */
[----:B------:R-:W-:-:S02]  /*16ce0*/  USHF.L.U32 UR24, UR19, UR21, URZ ;  /* 0x0000001513187299 */ /* 0x000fc4000800063f */
[----:B------:R-:W-:Y:S02]  /*16cf0*/  USHF.R.U32.HI UR8, URZ, UR21, UR8 ;  /* 0x000000153f087299 */ /* 0x000fe40008011608 */
[----:B------:R-:W-:Y:S02]  /*16d00*/  UIMAD UR21, UR13, UR12, UR6 ;  /* 0x0000000c0d1572a4 */ /* 0x000fe4000f8e0206 */
[----:B------:R-:W-:Y:S02]  /*16d10*/  UIADD3 UR20, UR7, -0x1, URZ ;  /* 0xffffffff07147890 */ /* 0x000fe4000fffe03f */
[----:B------:R-:W-:Y:S01]  /*16d20*/  UIADD3 UR19, -UR14, URZ, URZ ;  /* 0x0000003f0e137290 */ /* 0x000fe2000fffe13f */
[----:B------:R-:W-:Y:S01]  /*16d30*/  ULDC UR25, c[0x0][0x148] ;  /* 0x0000520000197ab9 */ /* 0x000fe20000000800 */
[----:B------:R-:W-:Y:S01]  /*16d40*/  ULDC UR22, c[0x0][0x648] ;  /* 0x0001920000167ab9 */ /* 0x000fe20000000800 */
[----:B------:R-:W-:Y:S01]  /*16d50*/  ULDC UR23, c[0x0][0x638] ;  /* 0x00018e0000177ab9 */ /* 0x000fe20000000800 */
        /* <DEDUP_REMOVED lines=14> */
.L_x_549:
[----:B------:R-:W-:Y:S01]  /*16e40*/  UISETP.NE.AND UP0, UPT, UR46, URZ, UPT ;  /* 0x0000003f2e00728c */ /* 0x000fe2000bf05270 */
[----:B------:R-:W-:Y:S01]  /*16e50*/  IMAD.MOV.U32 R0, RZ, RZ, 0x1 ;  /* 0x00000001ff007424 */ /* 0x000fe200078e00ff */
[----:B------:R-:W-:Y:S02]  /*16e60*/  USHF.R.U64 UR4, UR6, UR22, UR8 ;  /* 0x0000001606047299 */ /* 0x000fe40008001208 */
[----:B------:R-:W-:Y:S02]  /*16e70*/  ULOP3.LUT UR41, UR15, UR41, URZ, 0xc0, !UPT ;  /* 0x000000290f297292 */ /* 0x000fe4000f8ec03f */
[----:B------:R-:W-:Y:S02]  /*16e80*/  UIADD3 UR5, -UR4, URZ, URZ ;  /* 0x0000003f04057290 */ /* 0x000fe4000fffe13f */
[----:B------:R-:W-:Y:S02]  /*16e90*/  UIMAD UR41, UR24, UR4, UR41 ;  /* 0x00000004182972a4 */ /* 0x000fe4000f8e0229 */
[----:B------:R-:W-:-:S02]  /*16ea0*/  ULOP3.LUT UR16, UR16, UR20, URZ, 0xc0, !UPT ;  /* 0x0000001410107292 */ /* 0x000fc4000f8ec03f */
[----:B------:R-:W-:Y:S02]  /*16eb0*/  @UP0 UIMAD UR21, UR25, UR19, UR18 ;  /* 0x00000013191502a4 */ /* 0x000fe4000f8e0212 */
[----:B------:R-:W-:-:S03]  /*16ec0*/  UIMAD UR4, UR5, UR23, UR17 ;  /* 0x00000017050472a4 */ /* 0x000fc6000f8e0211 */
[----:B------:R-:W-:Y:S01]  /*16ed0*/  ULDC UR5, c[0x0][0x610] ;  /* 0x0001840000057ab9 */ /* 0x000fe20000000800 */
[----:B------:R-:W-:Y:S02]  /*16ee0*/  UIMAD UR4, UR4, UR7, UR16 ;  /* 0x00000007040472a4 */ /* 0x000fe4000f8e0210 */
[----:B------:R-:W-:-:S04]  /*16ef0*/  UIMAD UR41, UR41, UR5, UR21 ;  /* 0x00000005292972a4 */ /* 0x000fc8000f8e0215 */
[----:B------:R-:W-:Y:S02]  /*16f00*/  USEL UR42, UR4, UR41, !UP0 ;  /* 0x00000029042a7287 */ /* 0x000fe4000c000000 */
[----:B------:R-:W-:-:S12]  /*16f10*/  USEL UR41, UR41, UR4, !UP0 ;  /* 0x0000000429297287 */ /* 0x000fd8000c000000 */
.L_x_547:
[----:B------:R-:W-:-:S13]  /*16f20*/  LOP3.LUT P0, RZ, R0, 0xff, RZ, 0xc0, !PT ;  /* 0x000000ff00ff7812 */ /* 0x000fda000780c0ff */
[----:B------:R-:W-:Y:S05]  /*16f30*/  @P0 BRA `(.L_x_550) ;  /* 0xfffffea4001c0947 */ /* 0x000fea000383ffff */
[----:B------:R-:W-:Y:S05]  /*16f40*/  EXIT ;  /* 0x000000000000794d */ /* 0x000fea0003800000 */
.L_x_7:
[----:B------:R-:W2:Y:S01]  /*16f50*/  LDL R5, [R1+0x204] ;  /* 0x0002040001057983 */ /* 0x000ea20000100800 */
[----:B------:R-:W-:-:S03]  /*16f60*/  ULDC.64 UR4, c[0x0][0x650] ;  /* 0x0001940000047ab9 */ /* 0x000fc60000000a00 */
[----:B------:R-:W3:Y:S01]  /*16f70*/  LDL R4, [R1+0x200] ;  /* 0x0002000001047983 */ /* 0x000ee20000100800 */
[----:B------:R-:W-:Y:S01]  /*16f80*/  PRMT R0, RZ, 0x7610, R0 ;  /* 0x00007610ff007816 */ /* 0x000fe20000000000 */
[----:B------:R-:W-:Y:S01]  /*16f90*/  IMAD.MOV.U32 R3, RZ, RZ, -0x1 ;  /* 0xffffffffff037424 */ /* 0x000fe200078e00ff */
[----:B------:R-:W-:Y:S02]  /*16fa0*/  MOV R2, 0xffffffff ;  /* 0xffffffff00027802 */ /* 0x000fe40000000f00 */
[----:B------:R-:W-:Y:S02]  /*16fb0*/  MOV R9, 0xffffffff ;  /* 0xffffffff00097802 */ /* 0x000fe40000000f00 */
[----:B--2---:R-:W-:-:S04]  /*16fc0*/  ISETP.GE.U32.AND P0, PT, R5, UR4, PT ;  /* 0x0000000405007c0c */ /* 0x004fc8000bf06070 */
[----:B---3--:R-:W-:-:S13]  /*16fd0*/  ISETP.GE.U32.AND.EX P0, PT, R4, UR5, PT, P0 ;  /* 0x0000000504007c0c */ /* 0x008fda000bf06100 */
        /* <DEDUP_REMOVED lines=21> */
.L_x_552:
[----:B------:R-:W-:Y:S01]  /*17130*/  USHF.R.U64 UR4, UR14, UR19, UR15 ;  /* 0x000000130e047299 */ /* 0x000fe2000800120f */
[----:B------:R-:W-:Y:S01]  /*17140*/  R2UR UR7, R4 ;  /* 0x00000000040772ca */ /* 0x000fe200000e0000 */
[----:B------:R-:W-:Y:S02]  /*17150*/  USHF.R.U32.HI UR5, URZ, UR19, UR15 ;  /* 0x000000133f057299 */ /* 0x000fe4000801160f */
[----:B------:R-:W-:Y:S01]  /*17160*/  UIADD3 UR13, UP0, URZ, -UR4, URZ ;  /* 0x800000043f0d7290 */ /* 0x000fe2000ff1e03f */
[----:B------:R-:W-:Y:S01]  /*17170*/  ULDC.64 UR14, c[0x0][0x620] ;  /* 0x00018800000e7ab9 */ /* 0x000fe20000000a00 */
[----:B------:R-:W-:Y:S02]  /*17180*/  UMOV UR6, UR20 ;  /* 0x0000001400067c82 */ /* 0x000fe40008000000 */
[----:B------:R-:W-:Y:S02]  /*17190*/  UIADD3.X UR5, URZ, ~UR5, URZ, UP0, !UPT ;  /* 0x800000053f057290 */ /* 0x000fe400087fe43f */
[----:B------:R-:W-:-:S02]  /*171a0*/  UISETP.NE.AND UP1, UPT, UR46, URZ, UPT ;  /* 0x0000003f2e00728c */ /* 0x000fc4000bf25270 */
[----:B------:R-:W-:Y:S02]  /*171b0*/  UIMAD UR5, UR5, UR14, URZ ;  /* 0x0000000e050572a4 */ /* 0x000fe4000f8e023f */
[----:B------:R-:W-:Y:S02]  /*171c0*/  UIMAD.WIDE.U32 UR6, UR13, UR14, UR6 ;  /* 0x0000000e0d0672a5 */ /* 0x000fe4000f8e0006 */
[----:B------:R-:W-:Y:S01]  /*171d0*/  UIMAD UR5, UR13, UR15, UR5 ;  /* 0x0000000f0d0572a4 */ /* 0x000fe2000f8e0205 */
[----:B------:R-:W-:Y:S02]  /*171e0*/  ULDC UR14, c[0x0][0x608] ;  /* 0x00018200000e7ab9 */ /* 0x000fe40000000800 */
[----:B------:R-:W-:Y:S01]  /*171f0*/  ULDC UR13, c[0x0][0x618] ;  /* 0x00018600000d7ab9 */ /* 0x000fe20000000800 */
[----:B------:R-:W-:Y:S01]  /*17200*/  UIADD3 UR5, UR7, UR5, URZ ;  /* 0x0000000507057290 */ /* 0x000fe2000fffe03f */
[----:B------:R-:W-:Y:S01]  /*17210*/  ULDC UR22, c[0x0][0x658] ;  /* 0x0001960000167ab9 */ /* 0x000fe20000000800 */
[----:B------:R-:W-:-:S02]  /*17220*/  @UP1 UIMAD UR8, UR11, UR12, UR10 ;  /* 0x0000000c0b0812a4 */ /* 0x000fc4000f8e020a */
[----:B------:R-:W-:Y:S02]  /*17230*/  USHF.R.U64 UR17, UR6, UR13, UR5 ;  /* 0x0000000d06117299 */ /* 0x000fe40008001205 */
[----:B------:R-:W-:Y:S01]  /*17240*/  USHF.R.U32.HI UR5, URZ, UR13, UR5 ;  /* 0x0000000d3f057299 */ /* 0x000fe20008011605 */
[----:B------:R-:W-:Y:S01]  /*17250*/  ULDC.64 UR6, c[0x0][0x640] ;  /* 0x0001900000067ab9 */ /* 0x000fe20000000a00 */
[----:B------:R-:W-:Y:S01]  /*17260*/  UMOV UR10, 0xffffffff ;  /* 0xffffffff000a7882 */ /* 0x000fe20000000000 */
[----:B------:R-:W-:Y:S01]  /*17270*/  ISETP.NE.U32.AND P0, PT, RZ, UR6, PT ;  /* 0x00000006ff007c0c */ /* 0x000fe2000bf05070 */
[----:B------:R-:W-:Y:S02]  /*17280*/  USHF.R.U64 UR18, UR17, UR14, UR5 ;  /* 0x0000000e11127299 */ /* 0x000fe40008001205 */
[----:B------:R-:W-:Y:S01]  /*17290*/  USHF.R.U32.HI UR5, URZ, UR14, UR5 ;  /* 0x0000000e3f057299 */ /* 0x000fe20008011605 */
[----:B------:R-:W-:Y:S01]  /*172a0*/  ISETP.NE.AND.EX P0, PT, RZ, UR7, PT, P0 ;  /* 0x00000007ff007c0c */ /* 0x000fe2000bf05300 */
[----:B------:R-:W-:-:S02]  /*172b0*/  USHF.L.U32 UR11, UR10, UR22, URZ ;  /* 0x000000160a0b7299 */ /* 0x000fc4000800063f */
[----:B------:R-:W-:Y:S01]  /*172c0*/  USHF.R.U64 UR19, UR18, UR22, UR5 ;  /* 0x0000001612137299 */ /* 0x000fe20008001205 */
[----:B------:R-:W-:Y:S01]  /*172d0*/  ULDC UR20, c[0x0][0x600] ;  /* 0x0001800000147ab9 */ /* 0x000fe20000000800 */
[----:B------:R-:W-:Y:S02]  /*172e0*/  USHF.R.U32.HI UR10, URZ, UR22, UR5 ;  /* 0x000000163f0a7299 */ /* 0x000fe40008011605 */
[----:B------:R-:W-:Y:S02]  /*172f0*/  UIADD3 UR21, UR20, -0x1, URZ ;  /* 0xffffffff14157890 */ /* 0x000fe4000fffe03f */
[----:B------:R-:W-:Y:S01]  /*17300*/  ULOP3.LUT UR26, URZ, UR11, URZ, 0x33, !UPT ;  /* 0x0000000b3f1a7292 */ /* 0x000fe2000f8e333f */
        /* <DEDUP_REMOVED lines=17> */
.L_x_553:
[----:B------:R-:W-:Y:S01]  /*17420*/  USHF.R.U64 UR6, UR5, UR23, UR10 ;  /* 0x0000001705067299 */ /* 0x000fe2000800120a */
[----:B------:R-:W-:Y:S01]  /*17430*/  IMAD.MOV.U32 R0, RZ, RZ, 0x1 ;  /* 0x00000001ff007424 */ /* 0x000fe200078e00ff */
[----:B------:R-:W-:Y:S01]  /*17440*/  USHF.L.U32 UR25, UR25, UR22, URZ ;  /* 0x0000001619197299 */ /* 0x000fe2000800063f */
[----:B------:R-:W-:Y:S01]  /*17450*/  MOV R9, UR4 ;  /* 0x0000000400097c02 */ /* 0x000fe20008000f00 */
[----:B------:R-:W-:Y:S02]  /*17460*/  ULOP3.LUT UR5, UR18, UR26, URZ, 0xc0, !UPT ;  /* 0x0000001a12057292 */ /* 0x000fe4000f8ec03f */
[----:B------:R-:W-:Y:S02]  /*17470*/  UIADD3 UR7, -UR6, URZ, URZ ;  /* 0x0000003f06077290 */ /* 0x000fe4000fffe13f */
[----:B------:R-:W-:Y:S02]  /*17480*/  UIMAD UR6, UR25, UR6, UR5 ;  /* 0x00000006190672a4 */ /* 0x000fe4000f8e0205 */
[----:B------:R-:W-:-:S02]  /*17490*/  ULOP3.LUT UR17, UR17, UR21, URZ, 0xc0, !UPT ;  /* 0x0000001511117292 */ /* 0x000fc4000f8ec03f */
[----:B------:R-:W-:Y:S02]  /*174a0*/  UIMAD UR5, UR7, UR24, UR19 ;  /* 0x00000018070572a4 */ /* 0x000fe4000f8e0213 */
[----:B------:R-:W-:Y:S01]  /*174b0*/  UISETP.NE.AND UP0, UPT, UR46, URZ, UPT ;  /* 0x0000003f2e00728c */ /* 0x000fe2000bf05270 */
[----:B------:R-:W-:Y:S01]  /*174c0*/  ULDC UR7, c[0x0][0x610] ;  /* 0x0001840000077ab9 */ /* 0x000fe20000000800 */
[----:B------:R-:W-:Y:S02]  /*174d0*/  UIMAD UR5, UR5, UR20, UR17 ;  /* 0x00000014050572a4 */ /* 0x000fe4000f8e0211 */
[----:B------:R-:W-:-:S04]  /*174e0*/  UIMAD UR8, UR6, UR7, UR8 ;  /* 0x00000007060872a4 */ /* 0x000fc8000f8e0208 */
[----:B------:R-:W-:Y:S02]  /*174f0*/  USEL UR6, UR5, UR8, !UP0 ;  /* 0x0000000805067287 */ /* 0x000fe4000c000000 */
[----:B------:R-:W-:-:S04]  /*17500*/  USEL UR8, UR8, UR5, !UP0 ;  /* 0x0000000508087287 */ /* 0x000fc8000c000000 */
[----:B------:R-:W-:Y:S02]  /*17510*/  IMAD.U32 R3, RZ, RZ, UR6 ;  /* 0x00000006ff037e24 */ /* 0x000fe4000f8e00ff */
[----:B------:R-:W-:-:S07]  /*17520*/  MOV R2, UR8 ;  /* 0x0000000800027c02 */ /* 0x000fce0008000f00 */
.L_x_551:
[----:B------:R-:W-:-:S08]  /*17530*/  NOP ;  /* 0x0000000000007918 */ /* 0x000fd00000000000 */
[----:B0-----:R-:W0:-:S00]  /*17540*/  USETMAXREG.DEALLOC.CTAPOOL 0x18 ;  /* 0x00000018000079c8 */ /* 0x001e0000080e0500 */
[----:B------:R-:W-:-:S13]  /*17550*/  ISETP.NE.AND P0, PT, RZ, UR9, PT ;  /* 0x00000009ff007c0c */ /* 0x000fda000bf05270 */
[----:B------:R-:W-:Y:S05]  /*17560*/  @P0 EXIT ;  /* 0x000000000000094d */ /* 0x000fea0003800000 */
[----:B0-----:R-:W-:Y:S01]  /*17570*/  LOP3.LUT P0, RZ, R0, 0xff, RZ, 0xc0, !PT ;  /* 0x000000ff00ff7812 */ /* 0x001fe2000780c0ff */
[----:B------:R-:W-:Y:S01]  /*17580*/  IMAD.MOV.U32 R0, RZ, RZ, 0x1 ;  /* 0x00000001ff007424 */ /* 0x000fe200078e00ff */
[----:B------:R-:W-:-:S11]  /*17590*/  MOV R6, RZ ;  /* 0x000000ff00067202 */ /* 0x000fd60000000f00 */
[----:B------:R-:W-:Y:S05]  /*175a0*/  @!P0 BRA `(.L_x_554) ;  /* 0x0000000c00b48947 */ /* 0x000fea0003800000 */
[----:B------:R-:W0:Y:S01]  /*175b0*/  S2UR UR7, SR_CgaCtaId ;  /* 0x00000000000779c3 */ /* 0x000e220000008800 */
[----:B------:R-:W-:Y:S01]  /*175c0*/  ULDC UR4, c[0x0][0x28c] ;  /* 0x0000a30000047ab9 */ /* 0x000fe20000000800 */
[----:B------:R-:W-:Y:S01]  /*175d0*/  ULDC UR5, c[0x0][0x600] ;  /* 0x0001800000057ab9 */ /* 0x000fe20000000800 */
[----:B------:R-:W-:Y:S01]  /*175e0*/  UIADD3 UR12, UR4, 0x7f, URZ ;  /* 0x0000007f040c7890 */ /* 0x000fe2000fffe03f */
[----:B------:R-:W-:Y:S01]  /*175f0*/  BSSY B0, `(.L_x_554) ;  /* 0x00000e8000007945 */ /* 0x000fe20003800000 */
[----:B------:R-:W-:Y:S01]  /*17600*/  ULDC UR9, c[0x0][0x658] ;  /* 0x0001960000097ab9 */ /* 0x000fe20000000800 */
[----:B------:R-:W-:Y:S01]  /*17610*/  UMOV UR11, 0xffffffff ;  /* 0xffffffff000b7882 */ /* 0x000fe20000000000 */
[----:B------:R-:W-:Y:S01]  /*17620*/  UMOV UR15, 0x1 ;  /* 0x00000001000f7882 */ /* 0x000fe20000000000 */
[----:B------:R-:W-:Y:S01]  /*17630*/  USHF.R.S32.HI UR14, URZ, 0x1f, UR12 ;  /* 0x0000001f3f0e7899 */ /* 0x000fe2000801140c */
[----:B------:R-:W-:Y:S01]  /*17640*/  IMAD.MOV.U32 R8, RZ, RZ, 0x1 ;  /* 0x00000001ff087424 */ /* 0x000fe200078e00ff */
[----:B------:R-:W-:Y:S01]  /*17650*/  ULDC UR10, c[0x0][0xc] ;  /* 0x00000300000a7ab9 */ /* 0x000fe20000000800 */
[----:B------:R-:W-:Y:S01]  /*17660*/  UIADD3 UR4, UR5, -0x1, URZ ;  /* 0xffffffff05047890 */ /* 0x000fe2000fffe03f */
[----:B------:R-:W-:Y:S01]  /*17670*/  MOV R0, 0x1 ;  /* 0x0000000100007802 */ /* 0x000fe20000000f00 */
[----:B------:R-:W-:Y:S01]  /*17680*/  USHF.L.U32 UR16, UR11, UR9, URZ ;  /* 0x000000090b107299 */ /* 0x000fe2000800063f */
[----:B------:R-:W-:Y:S01]  /*17690*/  IMAD.MOV.U32 R6, RZ, RZ, RZ ;  /* 0x000000ffff067224 */ /* 0x000fe200078e00ff */
[----:B------:R-:W-:Y:S01]  /*176a0*/  USHF.L.U32 UR5, UR15, UR9, URZ ;  /* 0x000000090f057299 */ /* 0x000fe2000800063f */
[----:B------:R-:W-:Y:S01]  /*176b0*/  ULDC UR11, c[0x0][0x10] ;  /* 0x00000400000b7ab9 */ /* 0x000fe20000000800 */
[----:B------:R-:W-:Y:S01]  /*176c0*/  ULEA.HI UR14, UR14, UR12, URZ, 0x7 ;  /* 0x0000000c0e0e7291 */ /* 0x000fe2000f8f383f */
[----:B------:R-:W-:Y:S01]  /*176d0*/  UMOV UR21, 0x5 ;  /* 0x0000000500157882 */ /* 0x000fe20000000000 */
[----:B------:R-:W-:-:S02]  /*176e0*/  ULOP3.LUT UR26, UR40, 0x2, URZ, 0xfc, !UPT ;  /* 0x00000002281a7892 */ /* 0x000fc4000f8efc3f */
[----:B------:R-:W-:Y:S02]  /*176f0*/  USHF.R.S32.HI UR18, URZ, 0x7, UR14 ;  /* 0x000000073f127899 */ /* 0x000fe4000801140e */
[----:B0-----:R-:W-:Y:S02]  /*17700*/  ULOP3.LUT UR8, UR7, 0x1, URZ, 0xc0, !UPT ;  /* 0x0000000107087892 */ /* 0x001fe4000f8ec03f */
[----:B------:R-:W-:Y:S02]  /*17710*/  USHF.R.U32.HI UR27, URZ, 0x1, UR7 ;  /* 0x000000013f1b7899 */ /* 0x000fe40008011607 */
[----:B------:R-:W-:Y:S02]  /*17720*/  USHF.L.U32 UR13, UR7, 0x7, URZ ;  /* 0x00000007070d7899 */ /* 0x000fe4000800063f */
[----:B------:R-:W-:Y:S02]  /*17730*/  USHF.L.U32 UR6, UR7, 0xe, URZ ;  /* 0x0000000e07067899 */ /* 0x000fe4000800063f */
[----:B------:R-:W-:-:S02]  /*17740*/  ULOP3.LUT UR7, UR7, 0xfffffffe, URZ, 0xc0, !UPT ;  /* 0xfffffffe07077892 */ /* 0x000fc4000f8ec03f */
[----:B------:R-:W-:Y:S02]  /*17750*/  UISETP.GT.U32.AND UP0, UPT, UR8, 0xffff, UPT ;  /* 0x0000ffff0800788c */ /* 0x000fe4000bf04070 */
[----:B------:R-:W-:Y:S02]  /*17760*/  ULOP3.LUT UR17, UR6, 0x4000, URZ, 0xc0, !UPT ;  /* 0x0000400006117892 */ /* 0x000fe4000f8ec03f */
[----:B------:R-:W-:Y:S02]  /*17770*/  USHF.L.U32 UR19, UR15, UR7, URZ ;  /* 0x000000070f137299 */ /* 0x000fe4000800063f */
[----:B------:R-:W-:Y:S02]  /*17780*/  ULOP3.LUT UR9, UR7, 0x1, URZ, 0xfc, !UPT ;  /* 0x0000000107097892 */ /* 0x000fe4000f8efc3f */
[----:B------:R-:W-:Y:S02]  /*17790*/  UIMAD.WIDE.U32 UR6, UR10, UR11, URZ ;  /* 0x0000000b0a0672a5 */ /* 0x000fe4000f8e003f */
[----:B------:R-:W-:Y:S01]  /*177a0*/  USEL UR8, UR8, 0xffff, !UP0 ;  /* 0x0000ffff08087887 */ /* 0x000fe2000c000000 */
[----:B------:R-:W-:Y:S01]  /*177b0*/  ULDC UR10, c[0x0][0x14] ;  /* 0x00000500000a7ab9 */ /* 0x000fe20000000800 */
[----:B------:R-:W-:-:S02]  /*177c0*/  USHF.L.U32 UR9, UR15, UR9, URZ ;  /* 0x000000090f097299 */ /* 0x000fc4000800063f */
[----:B------:R-:W-:Y:S02]  /*177d0*/  UIMAD.WIDE.U32 UR24, UR6, UR10, URZ ;  /* 0x0000000a061872a5 */ /* 0x000fe4000f8e003f */
[----:B------:R-:W-:Y:S02]  /*177e0*/  UIMAD UR20, UR7, UR10, URZ ;  /* 0x0000000a071472a4 */ /* 0x000fe4000f8e023f */
[----:B------:R-:W-:Y:S02]  /*177f0*/  ULOP3.LUT UR8, UR8, 0xffff, URZ, 0xc0, !UPT ;  /* 0x0000ffff08087892 */ /* 0x000fe4000f8ec03f */
[----:B------:R-:W-:Y:S02]  /*17800*/  ULEA UR28, UR27, 0x100, 0xe ;  /* 0x000001001b1c7891 */ /* 0x000fe4000f8e703f */
[----:B------:R-:W-:Y:S02]  /*17810*/  ULOP3.LUT UR13, UR13, 0x80, URZ, 0xc0, !UPT ;  /* 0x000000800d0d7892 */ /* 0x000fe4000f8ec03f */
[----:B------:R-:W-:-:S02]  /*17820*/  ULOP3.LUT UR16, URZ, UR16, URZ, 0x33, !UPT ;  /* 0x000000103f107292 */ /* 0x000fc4000f8e333f */
[----:B------:R-:W-:Y:S02]  /*17830*/  ULOP3.LUT UR17, UR17, 0x20100, URZ, 0xfc, !UPT ;  /* 0x0002010011117892 */ /* 0x000fe4000f8efc3f */
[----:B------:R-:W-:Y:S02]  /*17840*/  ULOP3.LUT UR19, UR19, UR9, URZ, 0xfc, !UPT ;  /* 0x0000000913137292 */ /* 0x000fe4000f8efc3f */
[----:B------:R-:W-:Y:S02]  /*17850*/  UIADD3 UR20, UR25, UR20, URZ ;  /* 0x0000001419147290 */ /* 0x000fe4000fffe03f */
[----:B------:R-:W-:Y:S02]  /*17860*/  USHF.L.U32 UR21, UR21, UR8, URZ ;  /* 0x0000000815157299 */ /* 0x000fe4000800063f */
[----:B------:R-:W-:Y:S01]  /*17870*/  UIADD3 UR35, UR18, 0x1, URZ ;  /* 0x0000000112237890 */ /* 0x000fe2000fffe03f */
[----:B------:R-:W-:-:S11]  /*17880*/  ULDC.64 UR30, c[0x0][0x198] ;  /* 0x00006600001e7ab9 */ /* 0x000fd60000000a00 */
.L_x_565:
[----:B------:R-:W-:-:S03]  /*17890*/  UMOV UR6, 0xffffffff ;  /* 0xffffffff00067882 */ /* 0x000fc60000000000 */
[----:B------:R-:W-:Y:S05]  /*178a0*/  BRA.DIV UR6, `(.L_x_555) ;  /* 0x0000000e06e07947 */ /* 0x000fea000b800000 */
[----:B------:R-:W-:-:S13]  /*178b0*/  ELECT P6, URZ, PT ;  /* 0x00000000003f782f */ /* 0x000fda00038c0000 */
.L_x_576:
[----:B------:R-:W0:Y:S01]  /*178c0*/  LDC R4, c[0x0][0x28c] ;  /* 0x0000a300ff047b82 */ /* 0x000e220000000800 */
[----:B------:R-:W-:Y:S01]  /*178d0*/  BSSY B1, `(.L_x_556) ;  /* 0x000003b000017945 */ /* 0x000fe20003800000 */
[----:B0-----:R-:W-:-:S13]  /*178e0*/  ISETP.LT.OR P6, PT, R4, 0x1, !P6 ;  /* 0x000000010400780c */ /* 0x001fda00077c1670 */
[----:B------:R-:W-:Y:S05]  /*178f0*/  @P6 BRA `(.L_x_557) ;  /* 0x0000000000e06947 */ /* 0x000fea0003800000 */
[----:B------:R-:W-:Y:S01]  /*17900*/  LEA R4, R2, UR27, 0x1 ;  /* 0x0000001b02047c11 */ /* 0x000fe2000f8e08ff */
[----:B------:R-:W-:Y:S01]  /*17910*/  IMAD.MOV.U32 R12, RZ, RZ, RZ ;  /* 0x000000ffff0c7224 */ /* 0x000fe200078e00ff */
[----:B------:R-:W-:Y:S01]  /*17920*/  LEA R2, R3, UR13, 0x8 ;  /* 0x0000000d03027c11 */ /* 0x000fe2000f8e40ff */
[----:B------:R-:W-:Y:S01]  /*17930*/  IMAD.MOV.U32 R3, RZ, RZ, R0 ;  /* 0x000000ffff037224 */ /* 0x000fe200078e0000 */
[----:B------:R-:W-:Y:S02]  /*17940*/  SHF.L.U32 R11, R4, 0x7, RZ ;  /* 0x00000007040b7819 */ /* 0x000fe400000006ff */
[----:B------:R-:W-:Y:S02]  /*17950*/  MOV R14, UR35 ;  /* 0x00000023000e7c02 */ /* 0x000fe40008000f00 */
[----:B------:R-:W-:-:S07]  /*17960*/  MOV R4, R6 ;  /* 0x0000000600047202 */ /* 0x000fce0000000f00 */
.L_x_560:
[----:B------:R-:W0:Y:S01]  /*17970*/  S2R R10, SR_CgaCtaId ;  /* 0x00000000000a7919 */ /* 0x000e220000008800 */
[----:B------:R-:W-:Y:S01]  /*17980*/  MOV R5, 0x400 ;  /* 0x0000040000057802 */ /* 0x000fe20000000f00 */
[----:B------:R-:W1:Y:S03]  /*17990*/  S2R R7, SR_TID.X ;  /* 0x0000000000077919 */ /* 0x000e660000002100 */
[----:B0-----:R-:W-:Y:S02]  /*179a0*/  LEA R13, R10, R5, 0x18 ;  /* 0x000000050a0d7211 */ /* 0x001fe400078ec0ff */
[----:B------:R-:W-:Y:S02]  /*179b0*/  SHF.L.U32 R5, R3, 0x1f, RZ ;  /* 0x0000001f03057819 */ /* 0x000fe400000006ff */
[----:B-1----:R-:W-:Y:S01]  /*179c0*/  LOP3.LUT P1, RZ, R7, 0x7f, RZ, 0xc0, !PT ;  /* 0x0000007f07ff7812 */ /* 0x002fe2000782c0ff */
[----:B------:R-:W-:-:S04]  /*179d0*/  IMAD R10, R4, 0x8, R13 ;  /* 0x00000008040a7824 */ /* 0x000fc800078e020d */
[----:B------:R-:W0:Y:S08]  /*179e0*/  SYNCS.PHASECHK.TRANS64.TRYWAIT P0, [R10+URZ+0x20], R5 ;  /* 0x000020050a0075a7 */ /* 0x000e30000800017f */
[----:B------:R-:W1:Y:S01]  /*179f0*/  @!P1 LDC R7, c[0x0][0x500] ;  /* 0x00014000ff079b82 */ /* 0x000e620000000800 */
[----:B0-----:R-:W-:Y:S05]  /*17a00*/  @!P0 BRA `(.L_x_558) ;  /* 0x0000000c00a88947 */ /* 0x001fea0003800000 */
.L_x_577:
[----:B------:R-:W-:Y:S01]  /*17a10*/  UPRMT UR6, UR26, 0x9910, URZ ;  /* 0x000099101a067896 */ /* 0x000fe2000800003f */
[----:B-1----:R1:W-:Y:S03]  /*17a20*/  @!P1 SYNCS.ARRIVE.TRANS64 RZ, [R10+URZ], R7 ;  /* 0x000000070aff99a7 */ /* 0x0023e6000800003f */
[----:B------:R-:W-:-:S06]  /*17a30*/  UISETP.NE.AND UP0, UPT, UR6, 0x2, UPT ;  /* 0x000000020600788c */ /* 0x000fcc000bf05270 */
[----:B------:R-:W-:-:S13]  /*17a40*/  PLOP3.LUT P0, PT, PT, PT, UP0, 0x80, 0x0 ;  /* 0x000000000000781c */ /* 0x000fda0003f0f008 */
[----:B-1----:R-:W-:Y:S05]  /*17a50*/  @P0 BRA `(.L_x_559) ;  /* 0x0000000000040947 */ /* 0x002fea0003800000 */
[----:B------:R-:W-:Y:S01]  /*17a60*/  BPT.TRAP 0x1 ;  /* 0x000000040000795c */ /* 0x000fe20000300000 */
.L_x_559:
[----:B------:R-:W-:Y:S01]  /*17a70*/  R2UR UR11, R4 ;  /* 0x00000000040b72ca */ /* 0x000fe200000e0000 */
[----:B------:R-:W-:Y:S01]  /*17a80*/  VIADD R14, R14, 0xffffffff ;  /* 0xffffffff0e0e7836 */ /* 0x000fe20000000000 */
[----:B------:R-:W-:Y:S01]  /*17a90*/  R2UR UR23, R13 ;  /* 0x000000000d1772ca */ /* 0x000fe200000e0000 */
[----:B------:R-:W-:Y:S01]  /*17aa0*/  UIADD3 UR6, UP0, UR30, 0xf0, URZ ;  /* 0x000000f01e067890 */ /* 0x000fe2000ff1e03f */
[----:B------:R-:W-:Y:S01]  /*17ab0*/  R2UR UR29, R11 ;  /* 0x000000000b1d72ca */ /* 0x000fe200000e0000 */
[----:B------:R-:W-:Y:S01]  /*17ac0*/  UIADD3 UR32, UP1, UR30, 0x1f0, URZ ;  /* 0x000001f01e207890 */ /* 0x000fe2000ff3e03f */
[----:B------:R-:W-:Y:S01]  /*17ad0*/  R2UR UR9, R10 ;  /* 0x000000000a0972ca */ /* 0x000fe200000e0000 */
[----:B------:R-:W-:Y:S01]  /*17ae0*/  UPRMT UR22, URZ, 0x5410, UR21 ;  /* 0x000054103f167896 */ /* 0x000fe20008000015 */
[----:B------:R-:W-:Y:S01]  /*17af0*/  R2UR UR10, R12 ;  /* 0x000000000c0a72ca */ /* 0x000fe200000e0000 */
[----:B------:R-:W-:Y:S01]  /*17b00*/  UPRMT UR36, URZ, 0x5410, UR19 ;  /* 0x000054103f247896 */ /* 0x000fe20008000013 */
[----:B------:R-:W-:Y:S01]  /*17b10*/  R2UR UR12, R9 ;  /* 0x00000000090c72ca */ /* 0x000fe200000e0000 */
[----:B------:R-:W-:Y:S01]  /*17b20*/  UIADD3.X UR33, URZ, UR31, URZ, UP1, !UPT ;  /* 0x0000001f3f217290 */ /* 0x000fe20008ffe43f */
[----:B------:R-:W-:Y:S01]  /*17b30*/  R2UR UR34, R2 ;  /* 0x00000000022272ca */ /* 0x000fe200000e0000 */
[----:B------:R-:W-:Y:S01]  /*17b40*/  ULEA UR7, UR11, UR28, 0xf ;  /* 0x0000001c0b077291 */ /* 0x000fe2000f8e783f */
[----:B------:R-:W-:Y:S01]  /*17b50*/  ISETP.GT.AND P1, PT, R14, 0x1, PT ;  /* 0x000000010e00780c */ /* 0x000fe20003f24270 */
[----:B------:R-:W-:Y:S01]  /*17b60*/  ULEA UR11, UR11, UR17, 0xf ;  /* 0x000000110b0b7291 */ /* 0x000fe2000f8e783f */
[----:B------:R-:W-:Y:S01]  /*17b70*/  IADD3 R4, R4, 0x1, RZ ;  /* 0x0000000104047810 */ /* 0x000fe20007ffe0ff */
[----:B------:R-:W-:Y:S01]  /*17b80*/  UIADD3 UR8, UR23, UR7, URZ ;  /* 0x0000000717087290 */ /* 0x000fe2000fffe03f */
[----:B------:R-:W-:Y:S01]  /*17b90*/  IADD3 R12, R12, 0x80, RZ ;  /* 0x000000800c0c7810 */ /* 0x000fe20007ffe0ff */
[----:B------:R-:W-:Y:S01]  /*17ba0*/  UIADD3.X UR7, URZ, UR31, URZ, UP0, !UPT ;  /* 0x0000001f3f077290 */ /* 0x000fe200087fe43f */
[----:B------:R-:W-:Y:S01]  /*17bb0*/  ISETP.NE.AND P0, PT, R4, 0x4, PT ;  /* 0x000000040400780c */ /* 0x000fe20003f05270 */
[----:B------:R-:W-:Y:S01]  /*17bc0*/  UIADD3 UR23, UR23, UR11, URZ ;  /* 0x0000000b17177290 */ /* 0x000fe2000fffe03f */
[----:B------:R-:W-:Y:S01]  /*17bd0*/  UMOV UR14, 0x0 ;  /* 0x00000000000e7882 */ /* 0x000fe20000000000 */
[----:B------:R-:W-:Y:S01]  /*17be0*/  UMOV UR15, 0x10000000 ;  /* 0x10000000000f7882 */ /* 0x000fe20000000000 */
[----:B------:R-:W-:Y:S01]  /*17bf0*/  UMOV UR11, UR29 ;  /* 0x0000001d000b7c82 */ /* 0x000fe20008000000 */
[----:B0-----:R-:W-:-:S03]  /*17c00*/  SEL R10, RZ, 0x1, P0 ;  /* 0x00000001ff0a7807 */ /* 0x001fc60000000000 */
[----:B------:R0:W-:Y:S01]  /*17c10*/  UTMALDG.3D.MULTICAST [UR8], [UR6], UR22, desc[UR14] ;  /* 0x00000e08060073b4 */ /* 0x0001e20008011816 */
[----:B------:R-:W-:Y:S02]  /*17c20*/  SEL R4, R4, RZ, P0 ;  /* 0x000000ff04047207 */ /* 0x000fe40000000000 */
[----:B------:R-:W-:Y:S01]  /*17c30*/  LOP3.LUT R3, R3, R10, RZ, 0x3c, !PT ;  /* 0x0000000a03037212 */ /* 0x000fe200078e3cff */
[----:B0-----:R-:W-:Y:S01]  /*17c40*/  UMOV UR8, UR23 ;  /* 0x0000001700087c82 */ /* 0x001fe20008000000 */
[----:B------:R-:W-:Y:S02]  /*17c50*/  UMOV UR11, UR34 ;  /* 0x00000022000b7c82 */ /* 0x000fe40008000000 */
[----:B------:R0:W-:Y:S02]  /*17c60*/  UTMALDG.3D.MULTICAST [UR8], [UR32], UR36, desc[UR14] ;  /* 0x00000e08200073b4 */ /* 0x0001e40008011824 */
[----:B0-----:R-:W-:Y:S05]  /*17c70*/  @P1 BRA `(.L_x_560) ;  /* 0xfffffffc003c1947 */ /* 0x001fea000383ffff */
.L_x_557:
[----:B------:R-:W-:Y:S05]  /*17c80*/  BSYNC B1 ;  /* 0x0000000000017941 */ /* 0x000fea0003800000 */
.L_x_556:
[----:B------:R-:W2:Y:S01]  /*17c90*/  LDL.LU R15, [R1+0x200] ;  /* 0x00020000010f7983 */ /* 0x000ea20000300800 */
[----:B------:R-:W-:Y:S01]  /*17ca0*/  LOP3.LUT P2, RZ, R8, 0xff, RZ, 0xc0, !PT ;  /* 0x000000ff08ff7812 */ /* 0x000fe2000784c0ff */
[----:B------:R-:W-:Y:S01]  /*17cb0*/  VIADD R6, R6, UR18 ;  /* 0x0000001206067c36 */ /* 0x000fe20008000000 */
[----:B------:R-:W-:Y:S01]  /*17cc0*/  ULDC.64 UR6, c[0x0][0x650] ;  /* 0x0001940000067ab9 */ /* 0x000fe20000000a00 */
[----:B------:R-:W3:Y:S01]  /*17cd0*/  LDL.LU R13, [R1+0x204] ;  /* 0x00020400010d7983 */ /* 0x000ee20000300800 */
[----:B------:R-:W-:Y:S01]  /*17ce0*/  BSSY B1, `(.L_x_561) ;  /* 0x0000076000017945 */ /* 0x000fe20003800000 */
[----:B------:R-:W-:Y:S02]  /*17cf0*/  MOV R9, 0xffffffff ;  /* 0xffffffff00097802 */ /* 0x000fe40000000f00 */
[----:B------:R-:W-:Y:S02]  /*17d00*/  SHF.R.U32.HI R2, RZ, 0x2, R6 ;  /* 0x00000002ff027819 */ /* 0x000fe40000011606 */
[----:B------:R-:W-:-:S02]  /*17d10*/  ISETP.GT.U32.AND P0, PT, R6, 0x3, PT ;  /* 0x000000030600780c */ /* 0x000fc40003f04070 */
[----:B------:R-:W-:Y:S02]  /*17d20*/  LOP3.LUT R2, R2, 0x1, RZ, 0xc0, !PT ;  /* 0x0000000102027812 */ /* 0x000fe400078ec0ff */
[----:B------:R-:W0:Y:S01]  /*17d30*/  @P2 S2R R3, SR_CgaCtaId ;  /* 0x0000000000032919 */ /* 0x000e220000008800 */
[----:B------:R-:W-:Y:S02]  /*17d40*/  LOP3.LUT R6, R6, 0x3, RZ, 0xc0, !PT ;  /* 0x0000000306067812 */ /* 0x000fe400078ec0ff */
[----:B------:R-:W-:Y:S02]  /*17d50*/  ISETP.NE.U32.AND P1, PT, R2, 0x1, PT ;  /* 0x000000010200780c */ /* 0x000fe40003f25070 */
[----:B------:R-:W-:Y:S02]  /*17d60*/  MOV R2, UR18 ;  /* 0x0000001200027c02 */ /* 0x000fe40008000f00 */
[----:B------:R-:W-:Y:S02]  /*17d70*/  PRMT R4, RZ, 0x7610, R4 ;  /* 0x00007610ff047816 */ /* 0x000fe40000000004 */
[----:B------:R-:W-:-:S02]  /*17d80*/  ISETP.LT.U32.AND P0, PT, R2, 0x4, P0 ;  /* 0x000000040200780c */ /* 0x000fc40000701070 */
[----:B------:R-:W-:Y:S02]  /*17d90*/  @P2 MOV R2, 0x400 ;  /* 0x0000040000022802 */ /* 0x000fe40000000f00 */
[----:B------:R-:W-:Y:S02]  /*17da0*/  PRMT R8, RZ, 0x7610, R8 ;  /* 0x00007610ff087816 */ /* 0x000fe40000000008 */
[----:B0-----:R-:W-:Y:S01]  /*17db0*/  @P2 LEA R2, R3, R2, 0x18 ;  /* 0x0000000203022211 */ /* 0x001fe200078ec0ff */
[----:B------:R-:W-:-:S03]  /*17dc0*/  IMAD.U32 R3, RZ, RZ, UR18 ;  /* 0x00000012ff037e24 */ /* 0x000fc6000f8e00ff */
[----:B------:R0:W-:Y:S02]  /*17dd0*/  @P2 SYNCS.ARRIVE.TRANS64.A1T0 RZ, [R2+URZ+0x58], RZ ;  /* 0x000058ff02ff29a7 */ /* 0x0001e4000810003f */
[----:B------:R-:W-:Y:S02]  /*17de0*/  ISETP.GT.U32.AND P1, PT, R3, 0x3, !P1 ;  /* 0x000000030300780c */ /* 0x000fe40004f24070 */
[----:B------:R-:W-:Y:S02]  /*17df0*/  SEL R3, RZ, 0x1, !P0 ;  /* 0x00000001ff037807 */ /* 0x000fe40004000000 */
[----:B0-----:R-:W-:-:S04]  /*17e00*/  SEL R2, RZ, 0x1, !P1 ;  /* 0x00000001ff027807 */ /* 0x001fc80004800000 */
[----:B------:R-:W-:Y:S01]  /*17e10*/  LOP3.LUT R0, R2, R0, R3, 0x96, !PT ;  /* 0x0000000002007212 */ /* 0x000fe200078e9603 */
[----:B------:R-:W-:Y:S01]  /*17e20*/  IMAD.MOV.U32 R3, RZ, RZ, -0x1 ;  /* 0xffffffffff037424 */ /* 0x000fe200078e00ff */
[----:B------:R-:W-:Y:S02]  /*17e30*/  MOV R2, 0xffffffff ;  /* 0xffffffff00027802 */ /* 0x000fe40000000f00 */
[----:B---3--:R-:W-:-:S04]  /*17e40*/  IADD3 R13, P0, R13, UR24, RZ ;  /* 0x000000180d0d7c10 */ /* 0x008fc8000ff1e0ff */
[----:B--2---:R-:W-:Y:S01]  /*17e50*/  IADD3.X R15, R15, UR20, RZ, P0, !PT ;  /* 0x000000140f0f7c10 */ /* 0x004fe200087fe4ff */
[----:B------:R0:W-:Y:S01]  /*17e60*/  STL [R1+0x204], R13 ;  /* 0x0002040d01007387 */ /* 0x0001e20000100800 */
[----:B------:R-:W-:-:S03]  /*17e70*/  ISETP.GE.U32.AND P0, PT, R13, UR6, PT ;  /* 0x000000060d007c0c */ /* 0x000fc6000bf06070 */
[----:B------:R0:W-:Y:S01]  /*17e80*/  STL [R1+0x200], R15 ;  /* 0x0002000f01007387 */ /* 0x0001e20000100800 */
[----:B------:R-:W-:-:S13]  /*17e90*/  ISETP.GE.U32.AND.EX P0, PT, R15, UR7, PT, P0 ;  /* 0x000000070f007c0c */ /* 0x000fda000bf06100 */
[----:B0-----:R-:W-:Y:S05]  /*17ea0*/  @P0 BRA `(.L_x_562) ;  /* 0x0000000400640947 */ /* 0x001fea0003800000 */
[----:B------:R-:W0:Y:S01]  /*17eb0*/  S2R R7, SR_CTAID.X ;  /* 0x0000000000077919 */ /* 0x000e220000002500 */
[----:B------:R-:W-:Y:S01]  /*17ec0*/  ULDC UR6, c[0x0][0x150] ;  /* 0x0000540000067ab9 */ /* 0x000fe20000000800 */
[----:B------:R-:W1:Y:S01]  /*17ed0*/  LDC R4, c[0x0][0x144] ;  /* 0x00005100ff047b82 */ /* 0x000e620000000800 */
[----:B------:R-:W-:Y:S01]  /*17ee0*/  UISETP.NE.AND UP0, UPT, UR46, URZ, UPT ;  /* 0x0000003f2e00728c */ /* 0x000fe2000bf05270 */
[----:B------:R-:W2:Y:S01]  /*17ef0*/  S2R R5, SR_CTAID.Y ;  /* 0x0000000000057919 */ /* 0x000ea20000002600 */
[----:B------:R-:W-:-:S04]  /*17f00*/  ULDC UR9, c[0x0][0x630] ;  /* 0x00018c0000097ab9 */ /* 0x000fc80000000800 */
[----:B------:R-:W-:Y:S01]  /*17f10*/  PLOP3.LUT P0, PT, PT, PT, UP0, 0x80, 0x0 ;  /* 0x000000000000781c */ /* 0x000fe20003f0f008 */
[----:B------:R-:W3:Y:S01]  /*17f20*/  LDC R10, c[0x0][0x148] ;  /* 0x00005200ff0a7b82 */ /* 0x000ee20000000800 */
[----:B0-----:R-:W-:Y:S02]  /*17f30*/  I2FP.F32.U32 R2, R7 ;  /* 0x0000000700027245 */ /* 0x001fe40000201000 */
[----:B--2---:R-:W-:-:S03]  /*17f40*/  I2FP.F32.U32 R3, R5 ;  /* 0x0000000500037245 */ /* 0x004fc60000201000 */
[----:B------:R-:W-:Y:S01]  /*17f50*/  FMUL R2, R2, UR6 ;  /* 0x0000000602027c20 */ /* 0x000fe20008400000 */
[----:B------:R-:W-:Y:S02]  /*17f60*/  ULDC UR6, c[0x0][0x154] ;  /* 0x0000550000067ab9 */ /* 0x000fe40000000800 */
[----:B------:R-:W-:Y:S01]  /*17f70*/  FMUL R9, R3, UR6 ;  /* 0x0000000603097c20 */ /* 0x000fe20008400000 */
[----:B------:R-:W-:Y:S02]  /*17f80*/  ULDC.64 UR6, c[0x0][0x628] ;  /* 0x00018a0000067ab9 */ /* 0x000fe40000000a00 */
[----:B------:R-:W0:Y:S08]  /*17f90*/  F2I.U32.TRUNC.NTZ R2, R2 ;  /* 0x0000000200027305 */ /* 0x000e30000020f000 */
[----:B------:R-:W2:Y:S01]  /*17fa0*/  F2I.U32.TRUNC.NTZ R9, R9 ;  /* 0x0000000900097305 */ /* 0x000ea2000020f000 */
[----:B0-----:R-:W-:-:S02]  /*17fb0*/  IMAD.MOV R3, RZ, RZ, -R2 ;  /* 0x000000ffff037224 */ /* 0x001fc400078e0a02 */
[----:B------:R-:W-:Y:S02]  /*17fc0*/  IMAD.MOV.U32 R2, RZ, RZ, R13 ;  /* 0x000000ffff027224 */ /* 0x000fe400078e000d */
[----:B-1----:R-:W-:Y:S01]  /*17fd0*/  IMAD R7, R4, R3, R7 ;  /* 0x0000000304077224 */ /* 0x002fe200078e0207 */
[----:B--2---:R-:W-:-:S05]  /*17fe0*/  IADD3 R3, -R9, RZ, RZ ;  /* 0x000000ff09037210 */ /* 0x004fca0007ffe1ff */
[----:B---3--:R-:W-:Y:S01]  /*17ff0*/  @P0 IMAD R7, R10, R3, R5 ;  /* 0x000000030a070224 */ /* 0x008fe200078e0205 */
[----:B------:R-:W-:Y:S02]  /*18000*/  ISETP.NE.U32.AND P0, PT, RZ, UR6, PT ;  /* 0x00000006ff007c0c */ /* 0x000fe4000bf05070 */
[----:B------:R-:W-:Y:S02]  /*18010*/  MOV R3, R15 ;  /* 0x0000000f00037202 */ /* 0x000fe40000000f00 */
[----:B------:R-:W-:-:S13]  /*18020*/  ISETP.NE.AND.EX P0, PT, RZ, UR7, PT, P0 ;  /* 0x00000007ff007c0c */ /* 0x000fda000bf05300 */
[----:B------:R-:W-:Y:S05]  /*18030*/  @!P0 BRA `(.L_x_563) ;  /* 0x0000000000288947 */ /* 0x000fea0003800000 */
[----:B------:R-:W-:Y:S02]  /*18040*/  ULDC UR8, c[0x0][0x634] ;  /* 0x00018d0000087ab9 */ /* 0x000fe40000000800 */
[----:B------:R-:W-:-:S05]  /*18050*/  IADD3 R3, P0, R13, UR8, RZ ;  /* 0x000000080d037c10 */ /* 0x000fca000ff1e0ff */
[----:B------:R-:W-:-:S04]  /*18060*/  IMAD.X R9, RZ, RZ, R15, P0 ;  /* 0x000000ffff097224 */ /* 0x000fc800000e060f */
[----:B------:R-:W-:-:S04]  /*18070*/  IMAD.WIDE.U32 R4, R9, UR6, RZ ;  /* 0x0000000609047c25 */ /* 0x000fc8000f8e00ff */
[----:B------:R-:W-:-:S04]  /*18080*/  IMAD.WIDE.U32 R4, P0, R3, UR7, R4 ;  /* 0x0000000703047c25 */ /* 0x000fc8000f800004 */
[----:B------:R-:W-:-:S04]  /*18090*/  IMAD.WIDE.U32 R2, R3, UR6, RZ ;  /* 0x0000000603027c25 */ /* 0x000fc8000f8e00ff */
[----:B------:R-:W-:Y:S01]  /*180a0*/  IMAD.MOV.U32 R2, RZ, RZ, R5 ;  /* 0x000000ffff027224 */ /* 0x000fe200078e0005 */
[----:B------:R-:W-:Y:S02]  /*180b0*/  IADD3 RZ, P1, R3, R4, RZ ;  /* 0x0000000403ff7210 */ /* 0x000fe40007f3e0ff */
[----:B------:R-:W-:-:S03]  /*180c0*/  IADD3.X R3, RZ, RZ, RZ, P0, !PT ;  /* 0x000000ffff037210 */ /* 0x000fc600007fe4ff */
[----:B------:R-:W-:-:S08]  /*180d0*/  IMAD.WIDE.U32.X R2, R9, UR7, R2, P1 ;  /* 0x0000000709027c25 */ /* 0x000fd000088e0402 */
.L_x_563:
[--C-:B------:R-:W-:Y:S01]  /*180e0*/  SHF.R.U64 R9, R2, UR9, R3.reuse ;  /* 0x0000000902097c19 */ /* 0x100fe20008001203 */
[----:B------:R-:W-:Y:S01]  /*180f0*/  ULDC.64 UR6, c[0x0][0x620] ;  /* 0x0001880000067ab9 */ /* 0x000fe20000000a00 */
[----:B------:R-:W-:Y:S01]  /*18100*/  SHF.R.U32.HI R2, RZ, UR9, R3 ;  /* 0x00000009ff027c19 */ /* 0x000fe20008011603 */
[----:B------:R-:W-:Y:S01]  /*18110*/  ULDC.64 UR8, c[0x0][0x640] ;  /* 0x0001900000087ab9 */ /* 0x000fe20000000a00 */
[----:B------:R-:W-:Y:S02]  /*18120*/  IADD3 R11, P0, RZ, -R9, RZ ;  /* 0x80000009ff0b7210 */ /* 0x000fe40007f1e0ff */
[----:B------:R-:W-:Y:S02]  /*18130*/  MOV R3, R15 ;  /* 0x0000000f00037202 */ /* 0x000fe40000000f00 */
[----:B------:R-:W-:Y:S02]  /*18140*/  IADD3.X R2, RZ, ~R2, RZ, P0, !PT ;  /* 0x80000002ff027210 */ /* 0x000fe400007fe4ff */
[----:B------:R-:W-:-:S03]  /*18150*/  ISETP.NE.U32.AND P0, PT, RZ, UR8, PT ;  /* 0x00000008ff007c0c */ /* 0x000fc6000bf05070 */
[----:B------:R-:W-:Y:S01]  /*18160*/  IMAD R2, R2, UR6, RZ ;  /* 0x0000000602027c24 */ /* 0x000fe2000f8e02ff */
[----:B------:R-:W-:-:S03]  /*18170*/  ISETP.NE.AND.EX P0, PT, RZ, UR9, PT, P0 ;  /* 0x00000009ff007c0c */ /* 0x000fc6000bf05300 */
[----:B------:R-:W-:Y:S02]  /*18180*/  IMAD R5, R11, UR7, R2 ;  /* 0x000000070b057c24 */ /* 0x000fe4000f8e0202 */
[----:B------:R-:W-:-:S04]  /*18190*/  IMAD.MOV.U32 R2, RZ, RZ, R13 ;  /* 0x000000ffff027224 */ /* 0x000fc800078e000d */
[----:B------:R-:W-:Y:S01]  /*181a0*/  IMAD.WIDE.U32 R2, R11, UR6, R2 ;  /* 0x000000060b027c25 */ /* 0x000fe2000f8e0002 */
[----:B------:R-:W-:-:S03]  /*181b0*/  ULDC UR6, c[0x0][0x618] ;  /* 0x0001860000067ab9 */ /* 0x000fc60000000800 */
[----:B------:R-:W-:-:S05]  /*181c0*/  IMAD.IADD R3, R3, 0x1, R5 ;  /* 0x0000000103037824 */ /* 0x000fca00078e0205 */
[--C-:B------:R-:W-:Y:S02]  /*181d0*/  SHF.R.U64 R10, R2, UR6, R3.reuse ;  /* 0x00000006020a7c19 */ /* 0x100fe40008001203 */
[----:B------:R-:W-:Y:S01]  /*181e0*/  SHF.R.U32.HI R3, RZ, UR6, R3 ;  /* 0x00000006ff037c19 */ /* 0x000fe20008011603 */
[----:B------:R-:W-:-:S03]  /*181f0*/  ULDC UR6, c[0x0][0x608] ;  /* 0x0001820000067ab9 */ /* 0x000fc60000000800 */
[--C-:B------:R-:W-:Y:S02]  /*18200*/  SHF.R.U64 R12, R10, UR6, R3.reuse ;  /* 0x000000060a0c7c19 */ /* 0x100fe40008001203 */
[----:B------:R-:W-:Y:S01]  /*18210*/  SHF.R.U32.HI R3, RZ, UR6, R3 ;  /* 0x00000006ff037c19 */ /* 0x000fe20008011603 */
[----:B------:R-:W-:-:S03]  /*18220*/  ULDC UR6, c[0x0][0x658] ;  /* 0x0001960000067ab9 */ /* 0x000fc60000000800 */
[--C-:B------:R-:W-:Y:S02]  /*18230*/  SHF.R.U32.HI R13, RZ, UR6, R3.reuse ;  /* 0x00000006ff0d7c19 */ /* 0x100fe40008011603 */
[----:B------:R-:W-:-:S03]  /*18240*/  SHF.R.U64 R11, R12, UR6, R3 ;  /* 0x000000060c0b7c19 */ /* 0x000fc60008001203 */
[----:B------:R-:W-:Y:S01]  /*18250*/  IMAD.MOV.U32 R3, RZ, RZ, R13 ;  /* 0x000000ffff037224 */ /* 0x000fe200078e000d */
[----:B------:R-:W-:Y:S01]  /*18260*/  MOV R2, R11 ;  /* 0x0000000b00027202 */ /* 0x000fe20000000f00 */
[----:B------:R-:W-:Y:S06]  /*18270*/  @!P0 BRA `(.L_x_564) ;  /* 0x0000000000288947 */ /* 0x000fec0003800000 */
[----:B------:R-:W-:Y:S02]  /*18280*/  ULDC UR6, c[0x0][0x64c] ;  /* 0x0001930000067ab9 */ /* 0x000fe40000000800 */
[----:B------:R-:W-:-:S04]  /*18290*/  IADD3 R3, P0, R11, UR6, RZ ;  /* 0x000000060b037c10 */ /* 0x000fc8000ff1e0ff */
[----:B------:R-:W-:-:S05]  /*182a0*/  IADD3.X R13, RZ, R13, RZ, P0, !PT ;  /* 0x0000000dff0d7210 */ /* 0x000fca00007fe4ff */
[----:B------:R-:W-:-:S04]  /*182b0*/  IMAD.WIDE.U32 R4, R13, UR8, RZ ;  /* 0x000000080d047c25 */ /* 0x000fc8000f8e00ff */
[----:B------:R-:W-:-:S04]  /*182c0*/  IMAD.WIDE.U32 R4, P0, R3, UR9, R4 ;  /* 0x0000000903047c25 */ /* 0x000fc8000f800004 */
[----:B------:R-:W-:Y:S01]  /*182d0*/  IMAD.WIDE.U32 R2, R3, UR8, RZ ;  /* 0x0000000803027c25 */ /* 0x000fe2000f8e00ff */
[----:B------:R-:W-:-:S04]  /*182e0*/  MOV R2, R5 ;  /* 0x0000000500027202 */ /* 0x000fc80000000f00 */
[----:B------:R-:W-:Y:S01]  /*182f0*/  IADD3 RZ, P1, R3, R4, RZ ;  /* 0x0000000403ff7210 */ /* 0x000fe20007f3e0ff */
[----:B------:R-:W-:-:S04]  /*18300*/  IMAD.X R3, RZ, RZ, RZ, P0 ;  /* 0x000000ffff037224 */ /* 0x000fc800000e06ff */
[----:B------:R-:W-:-:S08]  /*18310*/  IMAD.WIDE.U32.X R2, R13, UR9, R2, P1 ;  /* 0x000000090d027c25 */ /* 0x000fd000088e0402 */
.L_x_564:
[----:B------:R-:W-:Y:S01]  /*18320*/  ULDC UR6, c[0x0][0x648] ;  /* 0x0001920000067ab9 */ /* 0x000fe20000000800 */
[----:B------:R-:W-:Y:S01]  /*18330*/  LOP3.LUT R12, R12, UR16, RZ, 0xc0, !PT ;  /* 0x000000100c0c7c12 */ /* 0x000fe2000f8ec0ff */
[----:B------:R-:W-:Y:S01]  /*18340*/  UISETP.NE.AND UP0, UPT, UR46, URZ, UPT ;  /* 0x0000003f2e00728c */ /* 0x000fe2000bf05270 */
[----:B------:R-:W-:Y:S01]  /*18350*/  SHF.R.U64 R3, R2, UR6, R3 ;  /* 0x0000000602037c19 */ /* 0x000fe20008001203 */
[----:B------:R-:W-:Y:S01]  /*18360*/  ULDC UR6, c[0x0][0x638] ;  /* 0x00018e0000067ab9 */ /* 0x000fe20000000800 */
[----:B------:R-:W-:-:S03]  /*18370*/  MOV R4, 0x1 ;  /* 0x0000000100047802 */ /* 0x000fc60000000f00 */
[----:B------:R-:W-:Y:S01]  /*18380*/  IMAD.MOV R2, RZ, RZ, -R3 ;  /* 0x000000ffff027224 */ /* 0x000fe200078e0a03 */
[----:B------:R-:W-:Y:S01]  /*18390*/  PLOP3.LUT P0, PT, PT, PT, UP0, 0x40, 0x0 ;  /* 0x000000000000781c */ /* 0x000fe20003f0e808 */
[----:B------:R-:W-:Y:S01]  /*183a0*/  IMAD R12, R3, UR5, R12 ;  /* 0x00000005030c7c24 */ /* 0x000fe2000f8e020c */
[----:B------:R-:W-:Y:S01]  /*183b0*/  PLOP3.LUT P1, PT, PT, PT, UP0, 0x40, 0x0 ;  /* 0x000000000000781c */ /* 0x000fe20003f2e808 */
[----:B------:R-:W-:Y:S01]  /*183c0*/  IMAD R11, R2, UR6, R11 ;  /* 0x00000006020b7c24 */ /* 0x000fe2000f8e020b */
[----:B------:R-:W-:Y:S01]  /*183d0*/  ULDC UR6, c[0x0][0x610] ;  /* 0x0001840000067ab9 */ /* 0x000fe20000000800 */
[----:B------:R-:W-:Y:S01]  /*183e0*/  LOP3.LUT R2, R10, UR4, RZ, 0xc0, !PT ;  /* 0x000000040a027c12 */ /* 0x000fe2000f8ec0ff */
[----:B------:R-:W-:Y:S01]  /*183f0*/  IMAD R7, R12, UR6, R7 ;  /* 0x000000060c077c24 */ /* 0x000fe2000f8e0207 */
[----:B------:R-:W-:-:S03]  /*18400*/  ULDC UR6, c[0x0][0x600] ;  /* 0x0001800000067ab9 */ /* 0x000fc60000000800 */
[----:B------:R-:W-:-:S05]  /*18410*/  IMAD R2, R11, UR6, R2 ;  /* 0x000000060b027c24 */ /* 0x000fca000f8e0202 */
[----:B------:R-:W-:Y:S02]  /*18420*/  SEL R3, R2, R7, P0 ;  /* 0x0000000702037207 */ /* 0x000fe40000000000 */
[----:B------:R-:W-:-:S07]  /*18430*/  SEL R2, R7, R2, P1 ;  /* 0x0000000207027207 */ /* 0x000fce0000800000 */
.L_x_562:
[----:B------:R-:W-:Y:S05]  /*18440*/  BSYNC B1 ;  /* 0x0000000000017941 */ /* 0x000fea0003800000 */
.L_x_561:
[----:B------:R-:W-:-:S13]  /*18450*/  LOP3.LUT P0, RZ, R4, 0xff, RZ, 0xc0, !PT ;  /* 0x000000ff04ff7812 */ /* 0x000fda000780c0ff */
[----:B------:R-:W-:Y:S05]  /*18460*/  @P0 BRA `(.L_x_565) ;  /* 0xfffffff400080947 */ /* 0x000fea000383ffff */
[----:B------:R-:W-:Y:S05]  /*18470*/  BSYNC B0 ;  /* 0x0000000000007941 */ /* 0x000fea0003800000 */
.L_x_554:
[----:B------:R-:W-:-:S03]  /*18480*/  UMOV UR6, 0xffffffff ;  /* 0xffffffff00067882 */ /* 0x000fc60000000000 */
[----:B------:R-:W-:Y:S05]  /*18490*/  BRA.DIV UR6, `(.L_x_566) ;  /* 0x0000000606187947 */ /* 0x000fea000b800000 */
[----:B------:R-:W-:-:S13]  /*184a0*/  ELECT P6, URZ, PT ;  /* 0x00000000003f782f */ /* 0x000fda00038c0000 */
.L_x_580:
[----:B------:R-:W-:Y:S04]  /*184b0*/  BSSY B0, `(.L_x_567) ;  /* 0x000002c000007945 */ /* 0x000fe80003800000 */
[----:B------:R-:W-:Y:S05]  /*184c0*/  @!P6 BRA `(.L_x_568) ;  /* 0x0000000000a8e947 */ /* 0x000fea0003800000 */
[----:B------:R-:W-:-:S04]  /*184d0*/  ULOP3.LUT UR6, UR40, 0x2, URZ, 0xfc, !UPT ;  /* 0x0000000228067892 */ /* 0x000fc8000f8efc3f */
[----:B------:R-:W-:-:S06]  /*184e0*/  UISETP.NE.AND UP0, UPT, UR6, 0x3, UPT ;  /* 0x000000030600788c */ /* 0x000fcc000bf05270 */
[----:B------:R-:W-:-:S13]  /*184f0*/  PLOP3.LUT P0, PT, PT, PT, UP0, 0x80, 0x0 ;  /* 0x000000000000781c */ /* 0x000fda0003f0f008 */
[----:B------:R-:W-:Y:S05]  /*18500*/  @!P0 BRA `(.L_x_569) ;  /* 0x0000000000048947 */ /* 0x000fea0003800000 */
[----:B------:R-:W-:Y:S01]  /*18510*/  BPT.TRAP 0x1 ;  /* 0x000000040000795c */ /* 0x000fe20000300000 */
.L_x_569:
[----:B------:R-:W0:Y:S01]  /*18520*/  S2R R3, SR_CgaCtaId ;  /* 0x0000000000037919 */ /* 0x000e220000008800 */
[----:B------:R-:W-:-:S04]  /*18530*/  MOV R2, 0x400 ;  /* 0x0000040000027802 */ /* 0x000fc80000000f00 */
[----:B0-----:R-:W-:Y:S02]  /*18540*/  LEA R3, R3, R2, 0x18 ;  /* 0x0000000203037211 */ /* 0x001fe400078ec0ff */
[----:B------:R-:W-:-:S03]  /*18550*/  SHF.L.U32 R2, R0, 0x1f, RZ ;  /* 0x0000001f00027819 */ /* 0x000fc600000006ff */
[----:B------:R-:W-:-:S05]  /*18560*/  VIADD R3, R3, 0x20 ;  /* 0x0000002003037836 */ /* 0x000fca0000000000 */
[----:B------:R-:W-:-:S04]  /*18570*/  LEA R5, R6, R3, 0x3 ;  /* 0x0000000306057211 */ /* 0x000fc800078e18ff */
[----:B------:R-:W0:Y:S02]  /*18580*/  SYNCS.PHASECHK.TRANS64.TRYWAIT P0, [R5+URZ], R2 ;  /* 0x00000002050075a7 */ /* 0x000e24000800017f */
[----:B0-----:R-:W-:Y:S05]  /*18590*/  @!P0 BRA `(.L_x_570) ;  /* 0x0000000000f88947 */ /* 0x001fea0003800000 */
.L_x_581:
[----:B------:R-:W-:-:S05]  /*185a0*/  VIADD R6, R6, 0x1 ;  /* 0x0000000106067836 */ /* 0x000fca0000000000 */
[----:B------:R-:W-:-:S04]  /*185b0*/  ISETP.NE.AND P0, PT, R6, 0x4, PT ;  /* 0x000000040600780c */ /* 0x000fc80003f05270 */
[----:B0-----:R-:W-:Y:S02]  /*185c0*/  SEL R5, RZ, 0x1, P0 ;  /* 0x00000001ff057807 */ /* 0x001fe40000000000 */
[----:B------:R-:W-:Y:S02]  /*185d0*/  SEL R6, R6, RZ, P0 ;  /* 0x000000ff06067207 */ /* 0x000fe40000000000 */
[----:B------:R-:W-:Y:S02]  /*185e0*/  LOP3.LUT R5, R0, R5, RZ, 0x3c, !PT ;  /* 0x0000000500057212 */ /* 0x000fe400078e3cff */
[----:B------:R-:W-:Y:S02]  /*185f0*/  LEA R7, R6, R3, 0x3 ;  /* 0x0000000306077211 */ /* 0x000fe400078e18ff */
[----:B------:R-:W-:-:S04]  /*18600*/  SHF.L.U32 R0, R5, 0x1f, RZ ;  /* 0x0000001f05007819 */ /* 0x000fc800000006ff */
[----:B------:R-:W0:Y:S02]  /*18610*/  SYNCS.PHASECHK.TRANS64.TRYWAIT P0, [R7+URZ], R0 ;  /* 0x00000000070075a7 */ /* 0x000e24000800017f */
[----:B0-----:R-:W-:Y:S05]  /*18620*/  @!P0 BRA `(.L_x_571) ;  /* 0x0000000000e88947 */ /* 0x001fea0003800000 */
.L_x_582:
[----:B0-----:R-:W-:-:S05]  /*18630*/  VIADD R0, R6, 0x1 ;  /* 0x0000000106007836 */ /* 0x001fca0000000000 */
[----:B------:R-:W-:-:S04]  /*18640*/  ISETP.NE.AND P0, PT, R0, 0x4, PT ;  /* 0x000000040000780c */ /* 0x000fc80003f05270 */
[----:B------:R-:W-:Y:S02]  /*18650*/  SEL R2, RZ, 0x1, P0 ;  /* 0x00000001ff027807 */ /* 0x000fe40000000000 */
[----:B------:R-:W-:Y:S02]  /*18660*/  SEL R4, R0, RZ, P0 ;  /* 0x000000ff00047207 */ /* 0x000fe40000000000 */
[----:B------:R-:W-:Y:S02]  /*18670*/  LOP3.LUT R5, R5, R2, RZ, 0x3c, !PT ;  /* 0x0000000205057212 */ /* 0x000fe400078e3cff */
[----:B------:R-:W-:Y:S02]  /*18680*/  LEA R7, R4, R3, 0x3 ;  /* 0x0000000304077211 */ /* 0x000fe400078e18ff */
[----:B------:R-:W-:-:S04]  /*18690*/  SHF.L.U32 R0, R5, 0x1f, RZ ;  /* 0x0000001f05007819 */ /* 0x000fc800000006ff */
[----:B------:R-:W0:Y:S02]  /*186a0*/  SYNCS.PHASECHK.TRANS64.TRYWAIT P0, [R7+URZ], R0 ;  /* 0x00000000070075a7 */ /* 0x000e24000800017f */
[----:B0-----:R-:W-:Y:S05]  /*186b0*/  @!P0 BRA `(.L_x_572) ;  /* 0x0000000000d88947 */ /* 0x001fea0003800000 */
.L_x_583:
[----:B0-----:R-:W-:-:S05]  /*186c0*/  VIADD R0, R4, 0x1 ;  /* 0x0000000104007836 */ /* 0x001fca0000000000 */
[----:B------:R-:W-:-:S04]  /*186d0*/  ISETP.NE.AND P0, PT, R0, 0x4, PT ;  /* 0x000000040000780c */ /* 0x000fc80003f05270 */
[----:B------:R-:W-:Y:S02]  /*186e0*/  SEL R2, RZ, 0x1, P0 ;  /* 0x00000001ff027807 */ /* 0x000fe40000000000 */
[----:B------:R-:W-:Y:S02]  /*186f0*/  SEL R0, R0, RZ, P0 ;  /* 0x000000ff00007207 */ /* 0x000fe40000000000 */
[----:B------:R-:W-:Y:S02]  /*18700*/  LOP3.LUT R2, R5, R2, RZ, 0x3c, !PT ;  /* 0x0000000205027212 */ /* 0x000fe400078e3cff */
[----:B------:R-:W-:Y:S02]  /*18710*/  LEA R3, R0, R3, 0x3 ;  /* 0x0000000300037211 */ /* 0x000fe400078e18ff */
[----:B------:R-:W-:-:S07]  /*18720*/  SHF.L.U32 R0, R2, 0x1f, RZ ;  /* 0x0000001f02007819 */ /* 0x000fce00000006ff */
.L_x_573:
[----:B0-----:R0:W1:Y:S02]  /*18730*/  SYNCS.PHASECHK.TRANS64.TRYWAIT P0, [R3+URZ], R0 ;  /* 0x00000000030075a7 */ /* 0x001064000800017f */
[----:B-1----:R-:W-:Y:S05]  /*18740*/  @!P0 NANOSLEEP.SYNCS 0x989680 ;  /* 0x009896800000895d */ /* 0x002fea0003900000 */
[----:B------:R-:W1:Y:S02]  /*18750*/  @!P0 SYNCS.PHASECHK.TRANS64 P0, [R3+URZ], R0 ;  /* 0x00000000030085a7 */ /* 0x000e64000800007f */
[----:B-1----:R-:W-:Y:S05]  /*18760*/  @!P0 BRA `(.L_x_573) ;  /* 0xfffffffc00f08947 */ /* 0x002fea000383ffff */
.L_x_568:
[----:B------:R-:W-:Y:S05]  /*18770*/  BSYNC B0 ;  /* 0x0000000000007941 */ /* 0x000fea0003800000 */
.L_x_567:
[----:B------:R-:W-:Y:S05]  /*18780*/  EXIT ;  /* 0x000000000000794d */ /* 0x000fea0003800000 */
.L_x_21:
[----:B--2---:R2:W3:Y:S02]  /*18790*/  SYNCS.PHASECHK.TRANS64.TRYWAIT P1, [R3+URZ], R2 ;  /* 0x00000002030075a7 */ /* 0x0044e4000802017f */
[----:B---3--:R-:W-:Y:S05]  /*187a0*/  @!P1 NANOSLEEP.SYNCS 0x989680 ;  /* 0x009896800000995d */ /* 0x008fea0003900000 */
[----:B------:R-:W3:Y:S02]  /*187b0*/  @!P1 SYNCS.PHASECHK.TRANS64 P1, [R3+URZ], R2 ;  /* 0x00000002030095a7 */ /* 0x000ee4000802007f */
[----:B---3--:R-:W-:Y:S05]  /*187c0*/  @!P1 BRA `(.L_x_21) ;  /* 0xfffffffc00f09947 */ /* 0x008fea000383ffff */
[----:B------:R-:W-:Y:S05]  /*187d0*/  BRA `(.L_x_20) ;  /* 0xfffffe8c00cc7947 */ /* 0x000fea000383ffff */
.L_x_26:
[----:B-1----:R1:W2:Y:S02]  /*187e0*/  SYNCS.PHASECHK.TRANS64.TRYWAIT P1, [R2+URZ], R3 ;  /* 0x00000003020075a7 */ /* 0x0022a4000802017f */
[----:B--2---:R-:W-:Y:S05]  /*187f0*/  @!P1 NANOSLEEP.SYNCS 0x989680 ;  /* 0x009896800000995d */ /* 0x004fea0003900000 */
[----:B------:R-:W2:Y:S02]  /*18800*/  @!P1 SYNCS.PHASECHK.TRANS64 P1, [R2+URZ], R3 ;  /* 0x00000003020095a7 */ /* 0x000ea4000802007f */
[----:B--2---:R-:W-:Y:S05]  /*18810*/  @!P1 BRA `(.L_x_26) ;  /* 0xfffffffc00f09947 */ /* 0x004fea000383ffff */
[----:B------:R-:W-:Y:S05]  /*18820*/  BRA `(.L_x_25) ;  /* 0xfffffec4005c7947 */ /* 0x000fea000383ffff */
.L_x_555:
[----:B------:R-:W-:Y:S01]  /*18830*/  BSSY B1, `(.L_x_574) ;  /* 0x0000006000017945 */ /* 0x000fe20003800000 */
[----:B------:R-:W-:-:S07]  /*18840*/  IMAD.MOV.U32 R15, RZ, RZ, -0x1 ;  /* 0xffffffffff0f7424 */ /* 0x000fce00078e00ff */
[----:B------:R-:W-:Y:S05]  /*18850*/  WARPSYNC.COLLECTIVE R15, `(.L_x_575) ;  /* 0x000000000f0c7348 */ /* 0x000fea0003c00000 */
[----:B------:R-:W-:Y:S02]  /*18860*/  ELECT P6, UR62, PT ;  /* 0x00000000003e782f */ /* 0x000fe400038c0000 */
[----:B------:R-:W-:Y:S01]  /*18870*/  MOV R14, UR62 ;  /* 0x0000003e000e7c02 */ /* 0x000fe20008000f00 */
[----:B------:R-:W-:Y:S10]  /*18880*/  ENDCOLLECTIVE ;  /* 0x000000000000791b */ /* 0x000ff40003800000 */
.L_x_575:
[----:B------:R-:W-:Y:S05]  /*18890*/  BSYNC B1 ;  /* 0x0000000000017941 */ /* 0x000fea0003800000 */
.L_x_574:
[----:B------:R-:W-:Y:S05]  /*188a0*/  BRA `(.L_x_576) ;  /* 0xfffffff000047947 */ /* 0x000fea000383ffff */
.L_x_558:
[----:B0-----:R0:W2:Y:S02]  /*188b0*/  SYNCS.PHASECHK.TRANS64.TRYWAIT P0, [R10+URZ+0x20], R5 ;  /* 0x000020050a0075a7 */ /* 0x0010a4000800017f */
[----:B--2---:R-:W-:Y:S05]  /*188c0*/  @!P0 NANOSLEEP.SYNCS 0x989680 ;  /* 0x009896800000895d */ /* 0x004fea0003900000 */
[----:B------:R-:W2:Y:S02]  /*188d0*/  @!P0 SYNCS.PHASECHK.TRANS64 P0, [R10+URZ+0x20], R5 ;  /* 0x000020050a0085a7 */ /* 0x000ea4000800007f */
[----:B--2---:R-:W-:Y:S05]  /*188e0*/  @!P0 BRA `(.L_x_558) ;  /* 0xfffffffc00f08947 */ /* 0x004fea000383ffff */
[----:B------:R-:W-:Y:S05]  /*188f0*/  BRA `(.L_x_577) ;  /* 0xfffffff000447947 */ /* 0x000fea000383ffff */
.L_x_566:
[----:B------:R-:W-:Y:S01]  /*18900*/  BSSY B0, `(.L_x_578) ;  /* 0x0000006000007945 */ /* 0x000fe20003800000 */
[----:B------:R-:W-:-:S07]  /*18910*/  MOV R15, 0xffffffff ;  /* 0xffffffff000f7802 */ /* 0x000fce0000000f00 */
[----:B------:R-:W-:Y:S05]  /*18920*/  WARPSYNC.COLLECTIVE R15, `(.L_x_579) ;  /* 0x000000000f0c7348 */ /* 0x000fea0003c00000 */
[----:B------:R-:W-:Y:S02]  /*18930*/  ELECT P6, UR62, PT ;  /* 0x00000000003e782f */ /* 0x000fe400038c0000 */
[----:B------:R-:W-:Y:S01]  /*18940*/  MOV R14, UR62 ;  /* 0x0000003e000e7c02 */ /* 0x000fe20008000f00 */
[----:B------:R-:W-:Y:S10]  /*18950*/  ENDCOLLECTIVE ;  /* 0x000000000000791b */ /* 0x000ff40003800000 */
.L_x_579:
[----:B------:R-:W-:Y:S05]  /*18960*/  BSYNC B0 ;  /* 0x0000000000007941 */ /* 0x000fea0003800000 */
.L_x_578:
[----:B------:R-:W-:Y:S05]  /*18970*/  BRA `(.L_x_580) ;  /* 0xfffffff800cc7947 */ /* 0x000fea000383ffff */
.L_x_570:
[----:B0-----:R0:W1:Y:S02]  /*18980*/  SYNCS.PHASECHK.TRANS64.TRYWAIT P0, [R5+URZ], R2 ;  /* 0x00000002050075a7 */ /* 0x001064000800017f */
[----:B-1----:R-:W-:Y:S05]  /*18990*/  @!P0 NANOSLEEP.SYNCS 0x989680 ;  /* 0x009896800000895d */ /* 0x002fea0003900000 */
[----:B------:R-:W1:Y:S02]  /*189a0*/  @!P0 SYNCS.PHASECHK.TRANS64 P0, [R5+URZ], R2 ;  /* 0x00000002050085a7 */ /* 0x000e64000800007f */
[----:B-1----:R-:W-:Y:S05]  /*189b0*/  @!P0 BRA `(.L_x_570) ;  /* 0xfffffffc00f08947 */ /* 0x002fea000383ffff */
[----:B------:R-:W-:Y:S05]  /*189c0*/  BRA `(.L_x_581) ;  /* 0xfffffff800f47947 */ /* 0x000fea000383ffff */
.L_x_571:
[----:B0-----:R0:W1:Y:S02]  /*189d0*/  SYNCS.PHASECHK.TRANS64.TRYWAIT P0, [R7+URZ], R0 ;  /* 0x00000000070075a7 */ /* 0x001064000800017f */
[----:B-1----:R-:W-:Y:S05]  /*189e0*/  @!P0 NANOSLEEP.SYNCS 0x989680 ;  /* 0x009896800000895d */ /* 0x002fea0003900000 */
[----:B------:R-:W1:Y:S02]  /*189f0*/  @!P0 SYNCS.PHASECHK.TRANS64 P0, [R7+URZ], R0 ;  /* 0x00000000070085a7 */ /* 0x000e64000800007f */
[----:B-1----:R-:W-:Y:S05]  /*18a00*/  @!P0 BRA `(.L_x_571) ;  /* 0xfffffffc00f08947 */ /* 0x002fea000383ffff */
[----:B------:R-:W-:Y:S05]  /*18a10*/  BRA `(.L_x_582) ;  /* 0xfffffffc00047947 */ /* 0x000fea000383ffff */
.L_x_572:
[----:B0-----:R0:W1:Y:S02]  /*18a20*/  SYNCS.PHASECHK.TRANS64.TRYWAIT P0, [R7+URZ], R0 ;  /* 0x00000000070075a7 */ /* 0x001064000800017f */
[----:B-1----:R-:W-:Y:S05]  /*18a30*/  @!P0 NANOSLEEP.SYNCS 0x989680 ;  /* 0x009896800000895d */ /* 0x002fea0003900000 */
[----:B------:R-:W1:Y:S02]  /*18a40*/  @!P0 SYNCS.PHASECHK.TRANS64 P0, [R7+URZ], R0 ;  /* 0x00000000070085a7 */ /* 0x000e64000800007f */
[----:B-1----:R-:W-:Y:S05]  /*18a50*/  @!P0 BRA `(.L_x_572) ;  /* 0xfffffffc00f08947 */ /* 0x002fea000383ffff */
[----:B------:R-:W-:Y:S05]  /*18a60*/  BRA `(.L_x_583) ;  /* 0xfffffffc00147947 */ /* 0x000fea000383ffff */
.L_x_584:
[----:B------:R-:W-:-:S00]  /*18a70*/  BRA `(.L_x_584) ;  /* 0xfffffffc00fc7947 */ /* 0x000fc0000383ffff */
[----:B------:R-:W-:-:S00]  /*18a80*/  NOP ;  /* 0x0000000000007918 */ /* 0x000fc00000000000 */
[----:B------:R-:W-:-:S00]  /*18a90*/  NOP ;  /* 0x0000000000007918 */ /* 0x000fc00000000000 */
[----:B------:R-:W-:-:S00]  /*18aa0*/  NOP ;  /* 0x0000000000007918 */ /* 0x000fc00000000000 */
[----:B------:R-:W-:-:S00]  /*18ab0*/  NOP ;  /* 0x0000000000007918 */ /* 0x000fc00000000000 */
[----:B------:R-:W-:-:S00]  /*18ac0*/  NOP ;  /* 0x0000000000007918 */ /* 0x000fc00000000000 */
[----:B------:R-:W-:-:S00]  /*18ad0*/  NOP ;  /* 0x0000000000007918 */ /* 0x000fc00000000000 */
[----:B------:R-:W-:-:S00]  /*18ae0*/  NOP ;  /* 0x0000000000007918 */ /* 0x000fc00000000000 */
[----:B------:R-:W-:-:S00]  /*18af0*/  NOP ;  /* 0x0000000000007918 */ /* 0x000fc00000000000 */
.L_x_585:


//--------------------- .nv.global.init           --------------------------
	.section	.nv.global.init,"aw",@progbits
.nv.global.init:
	.type		$str$22,@object
	.size		$str$22,($str$23 - $str$22)
$str$22:
        /*0000*/ 	.byte	0x6b, 0x5f, 0x74, 0x69, 0x6c, 0x65, 0x5f, 0x63, 0x6f, 0x75, 0x6e, 0x74, 0x20, 0x3e, 0x3d, 0x20
        /*0010*/ 	.byte	0x31, 0x00
	.type		$str$23,@object
	.size		$str$23,(__unnamed_1 - $str$23)
$str$23:
        /*0012*/ 	.byte	0x2f, 0x74, 0x6d, 0x70, 0x2f, 0x63, 0x75, 0x74, 0x6c, 0x61, 0x73, 0x73, 0x5f, 0x73, 0x77, 0x65
        /*0022*/ 	.byte	0x65, 0x70, 0x5f, 0x73, 0x72, 0x63, 0x2f, 0x69, 0x6e, 0x63, 0x6c, 0x75, 0x64, 0x65, 0x2f, 0x63
        /*0032*/ 	.byte	0x75, 0x74, 0x6c, 0x61, 0x73, 0x73, 0x2f, 0x67, 0x65, 0x6d, 0x6d, 0x2f, 0x63, 0x6f, 0x6c, 0x6c
        /*0042*/ 	.byte	0x65, 0x63, 0x74, 0x69, 0x76, 0x65, 0x2f, 0x73, 0x6d, 0x39, 0x30, 0x5f, 0x6d, 0x6d, 0x61, 0x5f
        /*0052*/ 	.byte	0x74, 0x6d, 0x61, 0x5f, 0x67, 0x6d, 0x6d, 0x61, 0x5f, 0x73, 0x73, 0x5f, 0x77, 0x61, 0x72, 0x70
        /*0062*/ 	.byte	0x73, 0x70, 0x65, 0x63, 0x69, 0x61, 0x6c, 0x69, 0x7a, 0x65, 0x64, 0x2e, 0x68, 0x70, 0x70, 0x00
	.type		__unnamed_1,@object
	.size		__unnamed_1,(.L_0 - __unnamed_1)
__unnamed_1:
        /* <DEDUP_REMOVED lines=174> */
        /*0b52*/ 	.byte	0x3a, 0x69, 0x64, 0x65, 0x6e, 0x74, 0x69, 0x74, 0x79, 0x5d, 0x00
.L_0:


//--------------------- .nv.shared._ZN7cutlass13device_kernelINS_4gemm6kernel13GemmUniversalIN4cute5tupleIJiiiiEEENS1_10collective13CollectiveMmaINS1_34MainloopSm90TmaGmmaWarpSpecializedILi4ENS5_IJNS4_1CILi2EEESB_NSA_ILi1EEEEEENS1_35KernelTmaWarpSpecializedCooperativeEEENS5_IJNSA_ILi256EEESG_NSA_ILi128EEEEEEaNS5_IJlSC_lEEEaSJ_NS4_8TiledMMAINS4_8MMA_AtomIJNS4_4SM904GMMA27MMA_64x256x32_S32S8S8_SS_TNEEEENS4_6LayoutINS5_IJSB_SC_SC_EEENS5_IJSC_NSA_ILi0EEESS_EEEEENS5_IJNS4_10UnderscoreESV_SV_EEEEENS4_23SM90_TMA_LOAD_MULTICASTENS4_14ComposedLayoutINS4_7SwizzleILi3ELi4ELi3EEENS4_18smem_ptr_flag_bitsILi8EEENSQ_INS5_IJNSA_ILi8EEESH_EEENS5_IJSH_SC_EEEEEEEvNS4_8identityESY_S18_vS19_EENS_8epilogue10collective6detail29Sm90TmaWarpSpecializedAdapterINS1C_15DefaultEpilogueIaSJ_SJ_NS1B_6thread17LinearCombinationIaLi1EiiLNS1G_9ScaleType4KindE0ELNS_15FloatRoundStyleE2EaEENS1_15EpilogueDefaultEEEEEvvEEEEvNT_6ParamsE --------------------------
	.section	.nv.shared._ZN7cutlass13device_kernelINS_4gemm6kernel13GemmUniversalIN4cute5tupleIJiiiiEEENS1_10collective13CollectiveMmaINS1_34MainloopSm90TmaGmmaWarpSpecializedILi4ENS5_IJNS4_1CILi2EEESB_NSA_ILi1EEEEEENS1_35KernelTmaWarpSpecializedCooperativeEEENS5_IJNSA_ILi256EEESG_NSA_ILi128EEEEEEaNS5_IJlSC_lEEEaSJ_NS4_8TiledMMAINS4_8MMA_AtomIJNS4_4SM904GMMA27MMA_64x256x32_S32S8S8_SS_TNEEEENS4_6LayoutINS5_IJSB_SC_SC_EEENS5_IJSC_NSA_ILi0EEESS_EEEEENS5_IJNS4_10UnderscoreESV_SV_EEEEENS4_23SM90_TMA_LOAD_MULTICASTENS4_14ComposedLayoutINS4_7SwizzleILi3ELi4ELi3EEENS4_18smem_ptr_flag_bitsILi8EEENSQ_INS5_IJNSA_ILi8EEESH_EEENS5_IJSH_SC_EEEEEEEvNS4_8identityESY_S18_vS19_EENS_8epilogue10collective6detail29Sm90TmaWarpSpecializedAdapterINS1C_15DefaultEpilogueIaSJ_SJ_NS1B_6thread17LinearCombinationIaLi1EiiLNS1G_9ScaleType4KindE0ELNS_15FloatRoundStyleE2EaEENS1_15EpilogueDefaultEEEEEvvEEEEvNT_6ParamsE,"aw",@nobits
	.sectionflags	@""
	.align	16
	.zero		1024


//--------------------- .nv.shared.reserved.0     --------------------------
	.section	.nv.shared.reserved.0,"aw",@nobits
	.weak		__nv_reservedSMEM_offset_0_alias
	.size		__nv_reservedSMEM_offset_0_alias, 0, 0
	.other		__nv_reservedSMEM_offset_0_alias,@"STO_CUDA_RESERVED_SHARED STV_DEFAULT"
__nv_reservedSMEM_offset_0_alias:
	.zero		0


//--------------------- .nv.global                --------------------------
	.section	.nv.global,"aw",@nobits
.nv.global:
	.type		_ZN39_INTERNAL_c242b9be_4_k_cu_cc2024f4_65674cute1_E,@object
	.size		_ZN39_INTERNAL_c242b9be_4_k_cu_cc2024f4_65674cute1_E,(_ZN39_INTERNAL_c242b9be_4_k_cu_cc2024f4_65674cuda3std3__45__cpo6cbeginE - _ZN39_INTERNAL_c242b9be_4_k_cu_cc2024f4_65674cute1_E)
_ZN39_INTERNAL_c242b9be_4_k_cu_cc2024f4_65674cute1_E:
	.zero		1
	.type		_ZN39_INTERNAL_c242b9be_4_k_cu_cc2024f4_65674cuda3std3__45__cpo6cbeginE,@object
	.size		_ZN39_INTERNAL_c242b9be_4_k_cu_cc2024f4_65674cuda3std3__45__cpo6cbeginE,(_ZN39_INTERNAL_c242b9be_4_k_cu_cc2024f4_65674cuda3std3__48in_placeE - _ZN39_INTERNAL_c242b9be_4_k_cu_cc2024f4_65674cuda3std3__45__cpo6cbeginE)
_ZN39_INTERNAL_c242b9be_4_k_cu_cc2024f4_65674cuda3std3__45__cpo6cbeginE:
	.zero		1
	.type		_ZN39_INTERNAL_c242b9be_4_k_cu_cc2024f4_65674cuda3std3__48in_placeE,@object
	.size		_ZN39_INTERNAL_c242b9be_4_k_cu_cc2024f4_65674cuda3std3__48in_placeE,(_ZN39_INTERNAL_c242b9be_4_k_cu_cc2024f4_65674cuda3std6ranges3__45__cpo9iter_moveE - _ZN39_INTERNAL_c242b9be_4_k_cu_cc2024f4_65674cuda3std3__48in_placeE)
_ZN39_INTERNAL_c242b9be_4_k_cu_cc2024f4_65674cuda3std3__48in_placeE:
	.zero		1
	.type		_ZN39_INTERNAL_c242b9be_4_k_cu_cc2024f4_65674cuda3std6ranges3__45__cpo9iter_moveE,@object
	.size		_ZN39_INTERNAL_c242b9be_4_k_cu_cc2024f4_65674cuda3std6ranges3__45__cpo9iter_moveE,(_ZN39_INTERNAL_c242b9be_4_k_cu_cc2024f4_65674cuda3std3__45__cpo5beginE - _ZN39_INTERNAL_c242b9be_4_k_cu_cc2024f4_65674cuda3std6ranges3__45__cpo9iter_moveE)
_ZN39_INTERNAL_c242b9be_4_k_cu_cc2024f4_65674cuda3std6ranges3__45__cpo9iter_moveE:
	.zero		1
	.type		_ZN39_INTERNAL_c242b9be_4_k_cu_cc2024f4_65674cuda3std3__45__cpo5beginE,@object
	.size		_ZN39_INTERNAL_c242b9be_4_k_cu_cc2024f4_65674cuda3std3__45__cpo5beginE,(_ZN39_INTERNAL_c242b9be_4_k_cu_cc2024f4_65674cuda3std3__441_GLOBAL__N__c242b9be_4_k_cu_cc2024f4_65676ignoreE - _ZN39_INTERNAL_c242b9be_4_k_cu_cc2024f4_65674cuda3std3__45__cpo5beginE)
_ZN39_INTERNAL_c242b9be_4_k_cu_cc2024f4_65674cuda3std3__45__cpo5beginE:
	.zero		1
	.type		_ZN39_INTERNAL_c242b9be_4_k_cu_cc2024f4_65674cuda3std3__441_GLOBAL__N__c242b9be_4_k_cu_cc2024f4_65676ignoreE,@object
	.size		_ZN39_INTERNAL_c242b9be_4_k_cu_cc2024f4_65674cuda3std3__441_GLOBAL__N__c242b9be_4_k_cu_cc2024f4_65676ignoreE,(_ZN39_INTERNAL_c242b9be_4_k_cu_cc2024f4_65674cute7productE - _ZN39_INTERNAL_c242b9be_4_k_cu_cc2024f4_65674cuda3std3__441_GLOBAL__N__c242b9be_4_k_cu_cc2024f4_65676ignoreE)
_ZN39_INTERNAL_c242b9be_4_k_cu_cc2024f4_65674cuda3std3__441_GLOBAL__N__c242b9be_4_k_cu_cc2024f4_65676ignoreE:
	.zero		1
	.type		_ZN39_INTERNAL_c242b9be_4_k_cu_cc2024f4_65674cute7productE,@object
	.size		_ZN39_INTERNAL_c242b9be_4_k_cu_cc2024f4_65674cute7productE,(_ZN39_INTERNAL_c242b9be_4_k_cu_cc2024f4_65674cuda3std3__45__cpo3endE - _ZN39_INTERNAL_c242b9be_4_k_cu_cc2024f4_65674cute7productE)
_ZN39_INTERNAL_c242b9be_4_k_cu_cc2024f4_65674cute7productE:
	.zero		1
	.type		_ZN39_INTERNAL_c242b9be_4_k_cu_cc2024f4_65674cuda3std3__45__cpo3endE,@object
	.size		_ZN39_INTERNAL_c242b9be_4_k_cu_cc2024f4_65674cuda3std3__45__cpo3endE,(_ZN39_INTERNAL_c242b9be_4_k_cu_cc2024f4_65674cuda3std3__419piecewise_constructE - _ZN39_INTERNAL_c242b9be_4_k_cu_cc2024f4_65674cuda3std3__45__cpo3endE)
_ZN39_INTERNAL_c242b9be_4_k_cu_cc2024f4_65674cuda3std3__45__cpo3endE:
	.zero		1
	.type		_ZN39_INTERNAL_c242b9be_4_k_cu_cc2024f4_65674cuda3std3__419piecewise_constructE,@object
	.size		_ZN39_INTERNAL_c242b9be_4_k_cu_cc2024f4_65674cuda3std3__419piecewise_constructE,(_ZN39_INTERNAL_c242b9be_4_k_cu_cc2024f4_65674cuda3std3__45__cpo4cendE - _ZN39_INTERNAL_c242b9be_4_k_cu_cc2024f4_65674cuda3std3__419piecewise_constructE)
_ZN39_INTERNAL_c242b9be_4_k_cu_cc2024f4_65674cuda3std3__419piecewise_constructE:
	.zero		1
	.type		_ZN39_INTERNAL_c242b9be_4_k_cu_cc2024f4_65674cuda3std3__45__cpo4cendE,@object
	.size		_ZN39_INTERNAL_c242b9be_4_k_cu_cc2024f4_65674cuda3std3__45__cpo4cendE,(_ZN39_INTERNAL_c242b9be_4_k_cu_cc2024f4_65674cuda3std6ranges3__45__cpo4swapE - _ZN39_INTERNAL_c242b9be_4_k_cu_cc2024f4_65674cuda3std3__45__cpo4cendE)
_ZN39_INTERNAL_c242b9be_4_k_cu_cc2024f4_65674cuda3std3__45__cpo4cendE:
	.zero		1
	.type		_ZN39_INTERNAL_c242b9be_4_k_cu_cc2024f4_65674cuda3std6ranges3__45__cpo4swapE,@object
	.size		_ZN39_INTERNAL_c242b9be_4_k_cu_cc2024f4_65674cuda3std6ranges3__45__cpo4swapE,(.L_8 - _ZN39_INTERNAL_c242b9be_4_k_cu_cc2024f4_65674cuda3std6ranges3__45__cpo4swapE)
_ZN39_INTERNAL_c242b9be_4_k_cu_cc2024f4_65674cuda3std6ranges3__45__cpo4swapE:
	.zero		1
.L_8:


//--------------------- .nv.constant0._ZN7cutlass13device_kernelINS_4gemm6kernel13GemmUniversalIN4cute5tupleIJiiiiEEENS1_10collective13CollectiveMmaINS1_34MainloopSm90TmaGmmaWarpSpecializedILi4ENS5_IJNS4_1CILi2EEESB_NSA_ILi1EEEEEENS1_35KernelTmaWarpSpecializedCooperativeEEENS5_IJNSA_ILi256EEESG_NSA_ILi128EEEEEEaNS5_IJlSC_lEEEaSJ_NS4_8TiledMMAINS4_8MMA_AtomIJNS4_4SM904GMMA27MMA_64x256x32_S32S8S8_SS_TNEEEENS4_6LayoutINS5_IJSB_SC_SC_EEENS5_IJSC_NSA_ILi0EEESS_EEEEENS5_IJNS4_10UnderscoreESV_SV_EEEEENS4_23SM90_TMA_LOAD_MULTICASTENS4_14ComposedLayoutINS4_7SwizzleILi3ELi4ELi3EEENS4_18smem_ptr_flag_bitsILi8EEENSQ_INS5_IJNSA_ILi8EEESH_EEENS5_IJSH_SC_EEEEEEEvNS4_8identityESY_S18_vS19_EENS_8epilogue10collective6detail29Sm90TmaWarpSpecializedAdapterINS1C_15DefaultEpilogueIaSJ_SJ_NS1B_6thread17LinearCombinationIaLi1EiiLNS1G_9ScaleType4KindE0ELNS_15FloatRoundStyleE2EaEENS1_15EpilogueDefaultEEEEEvvEEEEvNT_6ParamsE --------------------------
	.section	.nv.constant0._ZN7cutlass13device_kernelINS_4gemm6kernel13GemmUniversalIN4cute5tupleIJiiiiEEENS1_10collective13CollectiveMmaINS1_34MainloopSm90TmaGmmaWarpSpecializedILi4ENS5_IJNS4_1CILi2EEESB_NSA_ILi1EEEEEENS1_35KernelTmaWarpSpecializedCooperativeEEENS5_IJNSA_ILi256EEESG_NSA_ILi128EEEEEEaNS5_IJlSC_lEEEaSJ_NS4_8TiledMMAINS4_8MMA_AtomIJNS4_4SM904GMMA27MMA_64x256x32_S32S8S8_SS_TNEEEENS4_6LayoutINS5_IJSB_SC_SC_EEENS5_IJSC_NSA_ILi0EEESS_EEEEENS5_IJNS4_10UnderscoreESV_SV_EEEEENS4_23SM90_TMA_LOAD_MULTICASTENS4_14ComposedLayoutINS4_7SwizzleILi3ELi4ELi3EEENS4_18smem_ptr_flag_bitsILi8EEENSQ_INS5_IJNSA_ILi8EEESH_EEENS5_IJSH_SC_EEEEEEEvNS4_8identityESY_S18_vS19_EENS_8epilogue10collective6detail29Sm90TmaWarpSpecializedAdapterINS1C_15DefaultEpilogueIaSJ_SJ_NS1B_6thread17LinearCombinationIaLi1EiiLNS1G_9ScaleType4KindE0ELNS_15FloatRoundStyleE2EaEENS1_15EpilogueDefaultEEEEEvvEEEEvNT_6ParamsE,"a",@progbits
	.sectionflags	@""
	.align	4
.nv.constant0._ZN7cutlass13device_kernelINS_4gemm6kernel13GemmUniversalIN4cute5tupleIJiiiiEEENS1_10collective13CollectiveMmaINS1_34MainloopSm90TmaGmmaWarpSpecializedILi4ENS5_IJNS4_1CILi2EEESB_NSA_ILi1EEEEEENS1_35KernelTmaWarpSpecializedCooperativeEEENS5_IJNSA_ILi256EEESG_NSA_ILi128EEEEEEaNS5_IJlSC_lEEEaSJ_NS4_8TiledMMAINS4_8MMA_AtomIJNS4_4SM904GMMA27MMA_64x256x32_S32S8S8_SS_TNEEEENS4_6LayoutINS5_IJSB_SC_SC_EEENS5_IJSC_NSA_ILi0EEESS_EEEEENS5_IJNS4_10UnderscoreESV_SV_EEEEENS4_23SM90_TMA_LOAD_MULTICASTENS4_14ComposedLayoutINS4_7SwizzleILi3ELi4ELi3EEENS4_18smem_ptr_flag_bitsILi8EEENSQ_INS5_IJNSA_ILi8EEESH_EEENS5_IJSH_SC_EEEEEEEvNS4_8identityESY_S18_vS19_EENS_8epilogue10collective6detail29Sm90TmaWarpSpecializedAdapterINS1C_15DefaultEpilogueIaSJ_SJ_NS1B_6thread17LinearCombinationIaLi1EiiLNS1G_9ScaleType4KindE0ELNS_15FloatRoundStyleE2EaEENS1_15EpilogueDefaultEEEEEvvEEEEvNT_6ParamsE:
	.zero		1664


//--------------------- SYMBOLS --------------------------

	.type		.nv.reservedSmem.offset0,@object
	.size		.nv.reservedSmem.offset0,0x4
	.type		__assertfail,@function
